// auto-generated by cutlass_sweep.gemm — config: {"arch": "sm_100", "cluster_m": 2, "cluster_n": 1, "dtype": "e4m3", "dtype_b": "e4m3", "layout": "nt", "stages": 0, "tile_k": 64, "tile_m": 64, "tile_n": 176}
#include "cutlass/cutlass.h"
#include "cutlass/gemm/collective/collective_builder.hpp"
#include "cutlass/gemm/device/gemm_universal_adapter.h"
#include "cutlass/gemm/kernel/gemm_universal.hpp"
#include "cutlass/epilogue/collective/collective_builder.hpp"

using ElemA = cutlass::float_e4m3_t;
using ElemB = cutlass::float_e4m3_t;
using ElemCD = cutlass::float_e4m3_t;
using Acc  = float;
using TileShape    = cute::Shape<cute::_64, cute::_176, cute::_64>;
using ClusterShape = cute::Shape<cute::_2, cute::_1, cute::_1>;

using CollectiveEpilogue = typename cutlass::epilogue::collective::CollectiveBuilder<
    cutlass::arch::Sm100, cutlass::arch::OpClassTensorOp,
    TileShape, ClusterShape,
    cutlass::epilogue::collective::EpilogueTileAuto,
    Acc, Acc,
    ElemCD, cutlass::layout::RowMajor, 128 / cutlass::sizeof_bits<ElemCD>::value,
    ElemCD, cutlass::layout::RowMajor, 128 / cutlass::sizeof_bits<ElemCD>::value,
    cutlass::epilogue::collective::EpilogueScheduleAuto
  >::CollectiveOp;

using CollectiveMainloop = typename cutlass::gemm::collective::CollectiveBuilder<
    cutlass::arch::Sm100, cutlass::arch::OpClassTensorOp,
    ElemA, cutlass::layout::RowMajor, 128 / cutlass::sizeof_bits<ElemA>::value,
    ElemB, cutlass::layout::ColumnMajor, 128 / cutlass::sizeof_bits<ElemB>::value,
    Acc,
    TileShape, ClusterShape,
    cutlass::gemm::collective::StageCountAutoCarveout<static_cast<int>(sizeof(typename CollectiveEpilogue::SharedStorage))>,
    cutlass::gemm::collective::KernelScheduleAuto
  >::CollectiveOp;

using GemmKernel = cutlass::gemm::kernel::GemmUniversal<
    cute::Shape<int,int,int,int>,
    CollectiveMainloop,
    CollectiveEpilogue
>;
using Gemm = cutlass::gemm::device::GemmUniversalAdapter<GemmKernel>;

// Force the device kernel symbol into the cubin without needing a host main.
auto* _anchor = &cutlass::device_kernel<GemmKernel>;


// ===== COMPILED SASS (sm_100a) =====

	.target	sm_100a

	.elftype	@"ET_EXEC"


//--------------------- .note.nv.tkinfo           --------------------------
	.section	.note.nv.tkinfo,"",@"SHT_NOTE"
	.sectionflags	@"SHF_NOTE_NV_TKINFO"
	.tkinfo
        /*0018*/ 	.word	0x00000002
        /*0030*/ 	.string	""
        /*0030*/ 	.string	"ptxas"
        /*0030*/ 	.string	"Cuda compilation tools, release 13.0, V13.0.88"
        /*0030*/ 	.string	"Build cuda_13.0.r13.0/compiler.36424714_0"
        /*0030*/ 	.string	"-arch sm_100a -m 64 "



//--------------------- .note.nv.cuinfo           --------------------------
	.section	.note.nv.cuinfo,"",@"SHT_NOTE"
	.sectionflags	@"SHF_NOTE_NV_CUINFO"
        /*0018*/ 	.short	0x0002
        /*001a*/ 	.short	0x0064
        /*001c*/ 	.short	0x0082
	.zero		2


//--------------------- .nv.info                  --------------------------
	.section	.nv.info,"",@"SHT_CUDA_INFO"
	.align	4


	//----- nvinfo : EIATTR_REGCOUNT
	.align		4
        /*0000*/ 	.byte	0x04, 0x2f
        /*0002*/ 	.short	(.L_16 - .L_15)
	.align		4
.L_15:
        /*0004*/ 	.word	index@(_ZN7cutlass13device_kernelINS_4gemm6kernel13GemmUniversalIN4cute5tupleIJiiiiEEENS1_10collective13CollectiveMmaINS1_35MainloopSm100TmaUmmaWarpSpecializedILi13ELi2ELi4ENS5_IJNS4_1CILi2EEENSA_ILi1EEESC_EEEEENS5_IJNSA_ILi64EEENSA_ILi176EEESF_EEENS_12float_e4m3_tENS5_IJlSC_lEEESI_SJ_NS4_8TiledMMAINS4_8MMA_AtomIJNS4_10MMA_TraitsINS4_19SM100_MMA_F8F6F4_SSEJSI_SI_fSF_SG_NS4_17integral_constantINS4_4UMMA5MajorELSQ_0EEESR_NSO_INSP_7ScaleInELSS_0EEEST_EEEEEENS4_6LayoutINS5_IJSC_SC_SC_EEENS5_IJNSA_ILi0EEESY_SY_EEEEENS5_IJNS4_10UnderscoreES11_S11_EEEEENS4_13SM90_TMA_LOADENS4_14ComposedLayoutINS4_7SwizzleILi2ELi4ELi3EEENS4_18smem_ptr_flag_bitsILi8EEENSW_INS5_IJNSA_ILi8EEESF_EEENS5_IJSF_SC_EEEEEEEvNS4_8identityENS4_23SM90_TMA_LOAD_MULTICASTES1E_vS1F_EENS_8epilogue10collective18CollectiveEpilogueINS1I_23Sm100TmaWarpSpecializedILi1ELi1ELi88ELb0ELb0EEEJSH_NS5_IJNSW_ISF_SC_EENSW_ISG_SC_EEEEESI_SJ_SI_SJ_NS1I_6fusion15FusionCallbacksIS1M_NS1Q_17LinearCombinationISI_fSI_fLNS_15FloatRoundStyleE2EEESH_S1P_JEEENS4_5SM1004TMEM4LOAD25SM100_TMEM_LOAD_16dp32b8xES14_NS15_INS16_ILi0ELi4ELi3EEES19_NSW_INS5_IJS1A_NSA_ILi16EEEEEENS5_IJS21_SC_EEEEEEENS4_39AutoVectorizingCopyWithAssumedAlignmentILi128EEENS4_14SM90_TMA_STOREES25_S27_S27_EEEvvEEEEvNT_6ParamsE)
        /*0008*/ 	.word	0x000000c4


	//----- nvinfo : EIATTR_FRAME_SIZE
	.align		4
.L_16:
        /*000c*/ 	.byte	0x04, 0x11
        /*000e*/ 	.short	(.L_18 - .L_17)
	.align		4
.L_17:
        /*0010*/ 	.word	index@($__internal_2_$__cuda_sm10x_tcgen05_guardrail_trap_unallocated_columns_being_dealloced)
        /*0014*/ 	.word	0x00000000


	//----- nvinfo : EIATTR_FRAME_SIZE
	.align		4
.L_18:
        /*0018*/ 	.byte	0x04, 0x11
        /*001a*/ 	.short	(.L_20 - .L_19)
	.align		4
.L_19:
        /*001c*/ 	.word	index@($__internal_1_$__cuda_sm10x_tcgen05_guardrail_trap_phase_invalid_during_alloc)
        /*0020*/ 	.word	0x00000000


	//----- nvinfo : EIATTR_FRAME_SIZE
	.align		4
.L_20:
        /*0024*/ 	.byte	0x04, 0x11
        /*0026*/ 	.short	(.L_22 - .L_21)
	.align		4
.L_21:
        /*0028*/ 	.word	index@($__internal_0_$__cuda_sm10x_tcgen05_guardrail_trap_col_being_dealloced_not_returned_by_alloc)
        /*002c*/ 	.word	0x00000000


	//----- nvinfo : EIATTR_FRAME_SIZE
	.align		4
.L_22:
        /*0030*/ 	.byte	0x04, 0x11
        /*0032*/ 	.short	(.L_24 - .L_23)
	.align		4
.L_23:
        /*0034*/ 	.word	index@(_ZN7cutlass13device_kernelINS_4gemm6kernel13GemmUniversalIN4cute5tupleIJiiiiEEENS1_10collective13CollectiveMmaINS1_35MainloopSm100TmaUmmaWarpSpecializedILi13ELi2ELi4ENS5_IJNS4_1CILi2EEENSA_ILi1EEESC_EEEEENS5_IJNSA_ILi64EEENSA_ILi176EEESF_EEENS_12float_e4m3_tENS5_IJlSC_lEEESI_SJ_NS4_8TiledMMAINS4_8MMA_AtomIJNS4_10MMA_TraitsINS4_19SM100_MMA_F8F6F4_SSEJSI_SI_fSF_SG_NS4_17integral_constantINS4_4UMMA5MajorELSQ_0EEESR_NSO_INSP_7ScaleInELSS_0EEEST_EEEEEENS4_6LayoutINS5_IJSC_SC_SC_EEENS5_IJNSA_ILi0EEESY_SY_EEEEENS5_IJNS4_10UnderscoreES11_S11_EEEEENS4_13SM90_TMA_LOADENS4_14ComposedLayoutINS4_7SwizzleILi2ELi4ELi3EEENS4_18smem_ptr_flag_bitsILi8EEENSW_INS5_IJNSA_ILi8EEESF_EEENS5_IJSF_SC_EEEEEEEvNS4_8identityENS4_23SM90_TMA_LOAD_MULTICASTES1E_vS1F_EENS_8epilogue10collective18CollectiveEpilogueINS1I_23Sm100TmaWarpSpecializedILi1ELi1ELi88ELb0ELb0EEEJSH_NS5_IJNSW_ISF_SC_EENSW_ISG_SC_EEEEESI_SJ_SI_SJ_NS1I_6fusion15FusionCallbacksIS1M_NS1Q_17LinearCombinationISI_fSI_fLNS_15FloatRoundStyleE2EEESH_S1P_JEEENS4_5SM1004TMEM4LOAD25SM100_TMEM_LOAD_16dp32b8xES14_NS15_INS16_ILi0ELi4ELi3EEES19_NSW_INS5_IJS1A_NSA_ILi16EEEEEENS5_IJS21_SC_EEEEEEENS4_39AutoVectorizingCopyWithAssumedAlignmentILi128EEENS4_14SM90_TMA_STOREES25_S27_S27_EEEvvEEEEvNT_6ParamsE)
        /*0038*/ 	.word	0x00000000


	//----- nvinfo : EIATTR_MIN_STACK_SIZE
	.align		4
.L_24:
        /*003c*/ 	.byte	0x04, 0x12
        /*003e*/ 	.short	(.L_26 - .L_25)
	.align		4
.L_25:
        /*0040*/ 	.word	index@(_ZN7cutlass13device_kernelINS_4gemm6kernel13GemmUniversalIN4cute5tupleIJiiiiEEENS1_10collective13CollectiveMmaINS1_35MainloopSm100TmaUmmaWarpSpecializedILi13ELi2ELi4ENS5_IJNS4_1CILi2EEENSA_ILi1EEESC_EEEEENS5_IJNSA_ILi64EEENSA_ILi176EEESF_EEENS_12float_e4m3_tENS5_IJlSC_lEEESI_SJ_NS4_8TiledMMAINS4_8MMA_AtomIJNS4_10MMA_TraitsINS4_19SM100_MMA_F8F6F4_SSEJSI_SI_fSF_SG_NS4_17integral_constantINS4_4UMMA5MajorELSQ_0EEESR_NSO_INSP_7ScaleInELSS_0EEEST_EEEEEENS4_6LayoutINS5_IJSC_SC_SC_EEENS5_IJNSA_ILi0EEESY_SY_EEEEENS5_IJNS4_10UnderscoreES11_S11_EEEEENS4_13SM90_TMA_LOADENS4_14ComposedLayoutINS4_7SwizzleILi2ELi4ELi3EEENS4_18smem_ptr_flag_bitsILi8EEENSW_INS5_IJNSA_ILi8EEESF_EEENS5_IJSF_SC_EEEEEEEvNS4_8identityENS4_23SM90_TMA_LOAD_MULTICASTES1E_vS1F_EENS_8epilogue10collective18CollectiveEpilogueINS1I_23Sm100TmaWarpSpecializedILi1ELi1ELi88ELb0ELb0EEEJSH_NS5_IJNSW_ISF_SC_EENSW_ISG_SC_EEEEESI_SJ_SI_SJ_NS1I_6fusion15FusionCallbacksIS1M_NS1Q_17LinearCombinationISI_fSI_fLNS_15FloatRoundStyleE2EEESH_S1P_JEEENS4_5SM1004TMEM4LOAD25SM100_TMEM_LOAD_16dp32b8xES14_NS15_INS16_ILi0ELi4ELi3EEES19_NSW_INS5_IJS1A_NSA_ILi16EEEEEENS5_IJS21_SC_EEEEEEENS4_39AutoVectorizingCopyWithAssumedAlignmentILi128EEENS4_14SM90_TMA_STOREES25_S27_S27_EEEvvEEEEvNT_6ParamsE)
        /*0044*/ 	.word	0x00000000
.L_26:


//--------------------- .nv.compat                --------------------------
	.section	.nv.compat,"",@"SHT_CUDA_COMPAT_INFO"
	.align	4
        /*0000*/ 	.byte	0x02, 0x09, 0x01, 0x00, 0x02, 0x02, 0x02, 0x00, 0x02, 0x05, 0x05, 0x00, 0x03, 0x07, 0x01, 0x01
        /*0010*/ 	.byte	0x02, 0x03, 0x01, 0x00, 0x02, 0x06, 0x01, 0x00, 0x04, 0x0b, 0x08, 0x00, 0x09, 0x00, 0x00, 0x00
        /*0020*/ 	.byte	0x00, 0x00, 0x00, 0x00


//--------------------- .nv.info._ZN7cutlass13device_kernelINS_4gemm6kernel13GemmUniversalIN4cute5tupleIJiiiiEEENS1_10collective13CollectiveMmaINS1_35MainloopSm100TmaUmmaWarpSpecializedILi13ELi2ELi4ENS5_IJNS4_1CILi2EEENSA_ILi1EEESC_EEEEENS5_IJNSA_ILi64EEENSA_ILi176EEESF_EEENS_12float_e4m3_tENS5_IJlSC_lEEESI_SJ_NS4_8TiledMMAINS4_8MMA_AtomIJNS4_10MMA_TraitsINS4_19SM100_MMA_F8F6F4_SSEJSI_SI_fSF_SG_NS4_17integral_constantINS4_4UMMA5MajorELSQ_0EEESR_NSO_INSP_7ScaleInELSS_0EEEST_EEEEEENS4_6LayoutINS5_IJSC_SC_SC_EEENS5_IJNSA_ILi0EEESY_SY_EEEEENS5_IJNS4_10UnderscoreES11_S11_EEEEENS4_13SM90_TMA_LOADENS4_14ComposedLayoutINS4_7SwizzleILi2ELi4ELi3EEENS4_18smem_ptr_flag_bitsILi8EEENSW_INS5_IJNSA_ILi8EEESF_EEENS5_IJSF_SC_EEEEEEEvNS4_8identityENS4_23SM90_TMA_LOAD_MULTICASTES1E_vS1F_EENS_8epilogue10collective18CollectiveEpilogueINS1I_23Sm100TmaWarpSpecializedILi1ELi1ELi88ELb0ELb0EEEJSH_NS5_IJNSW_ISF_SC_EENSW_ISG_SC_EEEEESI_SJ_SI_SJ_NS1I_6fusion15FusionCallbacksIS1M_NS1Q_17LinearCombinationISI_fSI_fLNS_15FloatRoundStyleE2EEESH_S1P_JEEENS4_5SM1004TMEM4LOAD25SM100_TMEM_LOAD_16dp32b8xES14_NS15_INS16_ILi0ELi4ELi3EEES19_NSW_INS5_IJS1A_NSA_ILi16EEEEEENS5_IJS21_SC_EEEEEEENS4_39AutoVectorizingCopyWithAssumedAlignmentILi128EEENS4_14SM90_TMA_STOREES25_S27_S27_EEEvvEEEEvNT_6ParamsE --------------------------
	.section	.nv.info._ZN7cutlass13device_kernelINS_4gemm6kernel13GemmUniversalIN4cute5tupleIJiiiiEEENS1_10collective13CollectiveMmaINS1_35MainloopSm100TmaUmmaWarpSpecializedILi13ELi2ELi4ENS5_IJNS4_1CILi2EEENSA_ILi1EEESC_EEEEENS5_IJNSA_ILi64EEENSA_ILi176EEESF_EEENS_12float_e4m3_tENS5_IJlSC_lEEESI_SJ_NS4_8TiledMMAINS4_8MMA_AtomIJNS4_10MMA_TraitsINS4_19SM100_MMA_F8F6F4_SSEJSI_SI_fSF_SG_NS4_17integral_constantINS4_4UMMA5MajorELSQ_0EEESR_NSO_INSP_7ScaleInELSS_0EEEST_EEEEEENS4_6LayoutINS5_IJSC_SC_SC_EEENS5_IJNSA_ILi0EEESY_SY_EEEEENS5_IJNS4_10UnderscoreES11_S11_EEEEENS4_13SM90_TMA_LOADENS4_14ComposedLayoutINS4_7SwizzleILi2ELi4ELi3EEENS4_18smem_ptr_flag_bitsILi8EEENSW_INS5_IJNSA_ILi8EEESF_EEENS5_IJSF_SC_EEEEEEEvNS4_8identityENS4_23SM90_TMA_LOAD_MULTICASTES1E_vS1F_EENS_8epilogue10collective18CollectiveEpilogueINS1I_23Sm100TmaWarpSpecializedILi1ELi1ELi88ELb0ELb0EEEJSH_NS5_IJNSW_ISF_SC_EENSW_ISG_SC_EEEEESI_SJ_SI_SJ_NS1I_6fusion15FusionCallbacksIS1M_NS1Q_17LinearCombinationISI_fSI_fLNS_15FloatRoundStyleE2EEESH_S1P_JEEENS4_5SM1004TMEM4LOAD25SM100_TMEM_LOAD_16dp32b8xES14_NS15_INS16_ILi0ELi4ELi3EEES19_NSW_INS5_IJS1A_NSA_ILi16EEEEEENS5_IJS21_SC_EEEEEEENS4_39AutoVectorizingCopyWithAssumedAlignmentILi128EEENS4_14SM90_TMA_STOREES25_S27_S27_EEEvvEEEEvNT_6ParamsE,"",@"SHT_CUDA_INFO"
	.sectionflags	@""
	.align	4


	//----- nvinfo : EIATTR_CUDA_API_VERSION
	.align		4
        /*0000*/ 	.byte	0x04, 0x37
        /*0002*/ 	.short	(.L_28 - .L_27)
.L_27:
        /*0004*/ 	.word	0x00000082


	//----- nvinfo : EIATTR_KPARAM_INFO
	.align		4
.L_28:
        /*0008*/ 	.byte	0x04, 0x17
        /*000a*/ 	.short	(.L_30 - .L_29)
.L_29:
        /*000c*/ 	.word	0x00000000
        /*0010*/ 	.short	0x0000
        /*0012*/ 	.short	0x0000
        /*0014*/ 	.byte	0x00, 0xf0, 0x01, 0x20


	//----- nvinfo : EIATTR_AT_ENTRY_FRAGMENTS
	.align		4
.L_30:
        /*0018*/ 	.byte	0x04, 0x4f
        /*001a*/ 	.short	(.L_32 - .L_31)


	//   ....[0]....
.L_31:
        /*001c*/ 	.word	0x00000006


	//----- nvinfo : EIATTR_RESERVED_SMEM_USED
	.align		4
.L_32:
        /*0020*/ 	.byte	0x01, 0x41
	.zero		2


	//----- nvinfo : EIATTR_SPARSE_MMA_MASK
	.align		4
        /*0024*/ 	.byte	0x03, 0x50
        /*0026*/ 	.short	0x0000


	//----- nvinfo : EIATTR_TCGEN05_1CTA_USED
	.align		4
        /*0028*/ 	.byte	0x01, 0x51
	.zero		2


	//----- nvinfo : EIATTR_MAXREG_COUNT
	.align		4
        /*002c*/ 	.byte	0x03, 0x1b
        /*002e*/ 	.short	0x00ff


	//----- nvinfo : EIATTR_NUM_BARRIERS
	.align		4
        /*0030*/ 	.byte	0x02, 0x4c
        /*0032*/ 	.byte	0x07
	.zero		1


	//----- nvinfo : EIATTR_EXTERNS
	.align		4
        /*0034*/ 	.byte	0x04, 0x0f
        /*0036*/ 	.short	(.L_34 - .L_33)


	//   ....[0]....
	.align		4
.L_33:
        /*0038*/ 	.word	index@(__assertfail)


	//----- nvinfo : EIATTR_MERCURY_ISA_VERSION
	.align		4
.L_34:
        /*003c*/ 	.byte	0x03, 0x5f
        /*003e*/ 	.short	0x0101


	//----- nvinfo : EIATTR_INT_WARP_WIDE_INSTR_OFFSETS
	.align		4
        /*0040*/ 	.byte	0x04, 0x31
        /*0042*/ 	.short	(.L_36 - .L_35)


	//   ....[0]....
.L_35:
        /*0044*/ 	.word	0x00004130


	//   ....[1]....
        /*0048*/ 	.word	0x00004150


	//   ....[2]....
        /*004c*/ 	.word	0x00004180


	//   ....[3]....
        /*0050*/ 	.word	0x00004d50


	//   ....[4]....
        /*0054*/ 	.word	0x00004d60


	//   ....[5]....
        /*0058*/ 	.word	0x00004f50


	//   ....[6]....
        /*005c*/ 	.word	0x00004f70


	//   ....[7]....
        /*0060*/ 	.word	0x00004f90


	//   ....[8]....
        /*0064*/ 	.word	0x00004fb0


	//   ....[9]....
        /*0068*/ 	.word	0x00005020


	//   ....[10]....
        /*006c*/ 	.word	0x00005060


	//   ....[11]....
        /*0070*/ 	.word	0x00005080


	//   ....[12]....
        /*0074*/ 	.word	0x000050e0


	//   ....[13]....
        /*0078*/ 	.word	0x00005150


	//   ....[14]....
        /*007c*/ 	.word	0x00005170


	//----- nvinfo : EIATTR_COOP_GROUP_MASK_REGIDS
	.align		4
.L_36:
        /*0080*/ 	.byte	0x04, 0x29
        /*0082*/ 	.short	(.L_38 - .L_37)


	//   ....[0]....
.L_37:
        /*0084*/ 	.word	0xffffffff


	//   ....[1]....
        /*0088*/ 	.word	0xffffffff


	//   ....[2]....
        /*008c*/ 	.word	0xffffffff


	//   ....[3]....
        /*0090*/ 	.word	0xffffffff


	//   ....[4]....
        /*0094*/ 	.word	0xffffffff


	//   ....[5]....
        /*0098*/ 	.word	0xffffffff


	//   ....[6]....
        /*009c*/ 	.word	0xffffffff


	//   ....[7]....
        /*00a0*/ 	.word	0xffffffff


	//   ....[8]....
        /*00a4*/ 	.word	0xffffffff


	//   ....[9]....
        /*00a8*/ 	.word	0xffffffff


	//   ....[10]....
        /*00ac*/ 	.word	0xffffffff


	//   ....[11]....
        /*00b0*/ 	.word	0xffffffff


	//   ....[12]....
        /*00b4*/ 	.word	0xffffffff


	//   ....[13]....
        /*00b8*/ 	.word	0xffffffff


	//----- nvinfo : EIATTR_COOP_GROUP_INSTR_OFFSETS
	.align		4
.L_38:
        /*00bc*/ 	.byte	0x04, 0x28
        /*00be*/ 	.short	(.L_40 - .L_39)


	//   ....[0]....
.L_39:
        /*00c0*/ 	.word	0x00000090


	//   ....[1]....
        /*00c4*/ 	.word	0x000004c0


	//   ....[2]....
        /*00c8*/ 	.word	0x000007a0


	//   ....[3]....
        /*00cc*/ 	.word	0x000008e0


	//   ....[4]....
        /*00d0*/ 	.word	0x000009e0


	//   ....[5]....
        /*00d4*/ 	.word	0x00000b50


	//   ....[6]....
        /*00d8*/ 	.word	0x00000cf0


	//   ....[7]....
        /*00dc*/ 	.word	0x00000eb0


	//   ....[8]....
        /*00e0*/ 	.word	0x00002060


	//   ....[9]....
        /*00e4*/ 	.word	0x00003410


	//   ....[10]....
        /*00e8*/ 	.word	0x00003620


	//   ....[11]....
        /*00ec*/ 	.word	0x00003650


	//   ....[12]....
        /*00f0*/ 	.word	0x00004010


	//   ....[13]....
        /*00f4*/ 	.word	0x00004240


	//----- nvinfo : EIATTR_VRC_CTA_INIT_COUNT
	.align		4
.L_40:
        /*00f8*/ 	.byte	0x02, 0x4a
        /*00fa*/ 	.byte	0x80
	.zero		1


	//----- nvinfo : EIATTR_SYSCALL_OFFSETS
	.align		4
        /*00fc*/ 	.byte	0x04, 0x46
        /*00fe*/ 	.short	(.L_42 - .L_41)


	//   ....[0]....
.L_41:
        /*0100*/ 	.word	0x00006430


	//   ....[1]....
        /*0104*/ 	.word	0x000065b0


	//   ....[2]....
        /*0108*/ 	.word	0x00006730


	//   ....[3]....
        /*010c*/ 	.word	0x000068b0


	//   ....[4]....
        /*0110*/ 	.word	0x00006a30


	//   ....[5]....
        /*0114*/ 	.word	0x00006bb0


	//   ....[6]....
        /*0118*/ 	.word	0x00006d30


	//   ....[7]....
        /*011c*/ 	.word	0x00006eb0


	//   ....[8]....
        /*0120*/ 	.word	0x00007030


	//   ....[9]....
        /*0124*/ 	.word	0x000071b0


	//   ....[10]....
        /*0128*/ 	.word	0x00007330


	//----- nvinfo : EIATTR_MBARRIER_INSTR_OFFSETS
	.align		4
.L_42:
        /*012c*/ 	.byte	0x04, 0x39
        /*012e*/ 	.short	(.L_44 - .L_43)


	//   ....[0]....
.L_43:
        /*0130*/ 	.word	0x000005e0
        /*0134*/ 	.word	0x000000ff
        /*0138*/ 	.word	0x00000000
        /*013c*/ 	.short	0x0100
        /*013e*/ 	.byte	0x07
	.zero		1


	//   ....[1]....
        /*0140*/ 	.word	0x000005f0
        /*0144*/ 	.word	0x000000ff
        /*0148*/ 	.word	0x00000068
        /*014c*/ 	.short	0x0100
        /*014e*/ 	.byte	0x07
	.zero		1


	//   ....[2]....
        /*0150*/ 	.word	0x00000600
        /*0154*/ 	.word	0x000000ff
        /*0158*/ 	.word	0x00000008
        /*015c*/ 	.short	0x0100
        /*015e*/ 	.byte	0x07
	.zero		1


	//   ....[3]....
        /*0160*/ 	.word	0x00000610
        /*0164*/ 	.word	0x000000ff
        /*0168*/ 	.word	0x00000070
        /*016c*/ 	.short	0x0100
        /*016e*/ 	.byte	0x07
	.zero		1


	//   ....[4]....
        /*0170*/ 	.word	0x00000620
        /*0174*/ 	.word	0x000000ff
        /*0178*/ 	.word	0x00000010
        /*017c*/ 	.short	0x0100
        /*017e*/ 	.byte	0x07
	.zero		1


	//   ....[5]....
        /*0180*/ 	.word	0x00000630
        /*0184*/ 	.word	0x000000ff
        /*0188*/ 	.word	0x00000078
        /*018c*/ 	.short	0x0100
        /*018e*/ 	.byte	0x07
	.zero		1


	//   ....[6]....
        /*0190*/ 	.word	0x00000640
        /*0194*/ 	.word	0x000000ff
        /*0198*/ 	.word	0x00000018
        /*019c*/ 	.short	0x0100
        /*019e*/ 	.byte	0x07
	.zero		1


	//   ....[7]....
        /*01a0*/ 	.word	0x00000650
        /*01a4*/ 	.word	0x000000ff
        /*01a8*/ 	.word	0x00000080
        /*01ac*/ 	.short	0x0100
        /*01ae*/ 	.byte	0x07
	.zero		1


	//   ....[8]....
        /*01b0*/ 	.word	0x00000660
        /*01b4*/ 	.word	0x000000ff
        /*01b8*/ 	.word	0x00000020
        /*01bc*/ 	.short	0x0100
        /*01be*/ 	.byte	0x07
	.zero		1


	//   ....[9]....
        /*01c0*/ 	.word	0x00000670
        /*01c4*/ 	.word	0x000000ff
        /*01c8*/ 	.word	0x00000088
        /*01cc*/ 	.short	0x0100
        /*01ce*/ 	.byte	0x07
	.zero		1


	//   ....[10]....
        /*01d0*/ 	.word	0x00000680
        /*01d4*/ 	.word	0x000000ff
        /*01d8*/ 	.word	0x00000028
        /*01dc*/ 	.short	0x0100
        /*01de*/ 	.byte	0x07
	.zero		1


	//   ....[11]....
        /*01e0*/ 	.word	0x00000690
        /*01e4*/ 	.word	0x000000ff
        /*01e8*/ 	.word	0x00000090
        /*01ec*/ 	.short	0x0100
        /*01ee*/ 	.byte	0x07
	.zero		1


	//   ....[12]....
        /*01f0*/ 	.word	0x000006a0
        /*01f4*/ 	.word	0x000000ff
        /*01f8*/ 	.word	0x00000030
        /*01fc*/ 	.short	0x0100
        /*01fe*/ 	.byte	0x07
	.zero		1


	//   ....[13]....
        /*0200*/ 	.word	0x000006b0
        /*0204*/ 	.word	0x000000ff
        /*0208*/ 	.word	0x00000098
        /*020c*/ 	.short	0x0100
        /*020e*/ 	.byte	0x07
	.zero		1


	//   ....[14]....
        /*0210*/ 	.word	0x000006c0
        /*0214*/ 	.word	0x000000ff
        /*0218*/ 	.word	0x00000038
        /*021c*/ 	.short	0x0100
        /*021e*/ 	.byte	0x07
	.zero		1


	//   ....[15]....
        /*0220*/ 	.word	0x000006d0
        /*0224*/ 	.word	0x000000ff
        /*0228*/ 	.word	0x000000a0
        /*022c*/ 	.short	0x0100
        /*022e*/ 	.byte	0x07
	.zero		1


	//   ....[16]....
        /*0230*/ 	.word	0x000006e0
        /*0234*/ 	.word	0x000000ff
        /*0238*/ 	.word	0x00000040
        /*023c*/ 	.short	0x0100
        /*023e*/ 	.byte	0x07
	.zero		1


	//   ....[17]....
        /*0240*/ 	.word	0x000006f0
        /*0244*/ 	.word	0x000000ff
        /*0248*/ 	.word	0x000000a8
        /*024c*/ 	.short	0x0100
        /*024e*/ 	.byte	0x07
	.zero		1


	//   ....[18]....
        /*0250*/ 	.word	0x00000700
        /*0254*/ 	.word	0x000000ff
        /*0258*/ 	.word	0x00000048
        /*025c*/ 	.short	0x0100
        /*025e*/ 	.byte	0x07
	.zero		1


	//   ....[19]....
        /*0260*/ 	.word	0x00000710
        /*0264*/ 	.word	0x000000ff
        /*0268*/ 	.word	0x000000b0
        /*026c*/ 	.short	0x0100
        /*026e*/ 	.byte	0x07
	.zero		1


	//   ....[20]....
        /*0270*/ 	.word	0x00000720
        /*0274*/ 	.word	0x000000ff
        /*0278*/ 	.word	0x00000050
        /*027c*/ 	.short	0x0100
        /*027e*/ 	.byte	0x07
	.zero		1


	//   ....[21]....
        /*0280*/ 	.word	0x00000730
        /*0284*/ 	.word	0x000000ff
        /*0288*/ 	.word	0x000000b8
        /*028c*/ 	.short	0x0100
        /*028e*/ 	.byte	0x07
	.zero		1


	//   ....[22]....
        /*0290*/ 	.word	0x00000740
        /*0294*/ 	.word	0x000000ff
        /*0298*/ 	.word	0x00000058
        /*029c*/ 	.short	0x0100
        /*029e*/ 	.byte	0x07
	.zero		1


	//   ....[23]....
        /*02a0*/ 	.word	0x00000750
        /*02a4*/ 	.word	0x000000ff
        /*02a8*/ 	.word	0x000000c0
        /*02ac*/ 	.short	0x0100
        /*02ae*/ 	.byte	0x07
	.zero		1


	//   ....[24]....
        /*02b0*/ 	.word	0x00000760
        /*02b4*/ 	.word	0x000000ff
        /*02b8*/ 	.word	0x00000060
        /*02bc*/ 	.short	0x0100
        /*02be*/ 	.byte	0x07
	.zero		1


	//   ....[25]....
        /*02c0*/ 	.word	0x00000770
        /*02c4*/ 	.word	0x000000ff
        /*02c8*/ 	.word	0x000000c8
        /*02cc*/ 	.short	0x0100
        /*02ce*/ 	.byte	0x07
	.zero		1


	//   ....[26]....
        /*02d0*/ 	.word	0x000008b0
        /*02d4*/ 	.word	0x000000ff
        /*02d8*/ 	.word	0x000000d0
        /*02dc*/ 	.short	0x0100
        /*02de*/ 	.byte	0x07
	.zero		1


	//   ....[27]....
        /*02e0*/ 	.word	0x000008c0
        /*02e4*/ 	.word	0x000000ff
        /*02e8*/ 	.word	0x000000d8
        /*02ec*/ 	.short	0x0100
        /*02ee*/ 	.byte	0x07
	.zero		1


	//   ....[28]....
        /*02f0*/ 	.word	0x000009b0
        /*02f4*/ 	.word	0x000000ff
        /*02f8*/ 	.word	0x000000e0
        /*02fc*/ 	.short	0x0100
        /*02fe*/ 	.byte	0x06
	.zero		1


	//   ....[29]....
        /*0300*/ 	.word	0x000009c0
        /*0304*/ 	.word	0x000000ff
        /*0308*/ 	.word	0x000000e8
        /*030c*/ 	.short	0x0100
        /*030e*/ 	.byte	0x06
	.zero		1


	//   ....[30]....
        /*0310*/ 	.word	0x00000b00
        /*0314*/ 	.word	0x000000ff
        /*0318*/ 	.word	0x000000f0
        /*031c*/ 	.short	0x0100
        /*031e*/ 	.byte	0x06
	.zero		1


	//   ....[31]....
        /*0320*/ 	.word	0x00000b10
        /*0324*/ 	.word	0x000000ff
        /*0328*/ 	.word	0x00000100
        /*032c*/ 	.short	0x0100
        /*032e*/ 	.byte	0x06
	.zero		1


	//   ....[32]....
        /*0330*/ 	.word	0x00000b20
        /*0334*/ 	.word	0x000000ff
        /*0338*/ 	.word	0x000000f8
        /*033c*/ 	.short	0x0100
        /*033e*/ 	.byte	0x06
	.zero		1


	//   ....[33]....
        /*0340*/ 	.word	0x00000b30
        /*0344*/ 	.word	0x000000ff
        /*0348*/ 	.word	0x00000108
        /*034c*/ 	.short	0x0100
        /*034e*/ 	.byte	0x06
	.zero		1


	//   ....[34]....
        /*0350*/ 	.word	0x00000c60
        /*0354*/ 	.word	0x000000ff
        /*0358*/ 	.word	0x00000110
        /*035c*/ 	.short	0x0100
        /*035e*/ 	.byte	0x07
	.zero		1


	//   ....[35]....
        /*0360*/ 	.word	0x00000c70
        /*0364*/ 	.word	0x000000ff
        /*0368*/ 	.word	0x00000130
        /*036c*/ 	.short	0x0100
        /*036e*/ 	.byte	0x07
	.zero		1


	//   ....[36]....
        /*0370*/ 	.word	0x00000c80
        /*0374*/ 	.word	0x000000ff
        /*0378*/ 	.word	0x00000118
        /*037c*/ 	.short	0x0100
        /*037e*/ 	.byte	0x07
	.zero		1


	//   ....[37]....
        /*0380*/ 	.word	0x00000c90
        /*0384*/ 	.word	0x000000ff
        /*0388*/ 	.word	0x00000138
        /*038c*/ 	.short	0x0100
        /*038e*/ 	.byte	0x07
	.zero		1


	//   ....[38]....
        /*0390*/ 	.word	0x00000ca0
        /*0394*/ 	.word	0x000000ff
        /*0398*/ 	.word	0x00000120
        /*039c*/ 	.short	0x0100
        /*039e*/ 	.byte	0x07
	.zero		1


	//   ....[39]....
        /*03a0*/ 	.word	0x00000cb0
        /*03a4*/ 	.word	0x000000ff
        /*03a8*/ 	.word	0x00000140
        /*03ac*/ 	.short	0x0100
        /*03ae*/ 	.byte	0x07
	.zero		1


	//   ....[40]....
        /*03b0*/ 	.word	0x00000cc0
        /*03b4*/ 	.word	0x000000ff
        /*03b8*/ 	.word	0x00000128
        /*03bc*/ 	.short	0x0100
        /*03be*/ 	.byte	0x07
	.zero		1


	//   ....[41]....
        /*03c0*/ 	.word	0x00000cd0
        /*03c4*/ 	.word	0x000000ff
        /*03c8*/ 	.word	0x00000148
        /*03cc*/ 	.short	0x0100
        /*03ce*/ 	.byte	0x07
	.zero		1


	//   ....[42]....
        /*03d0*/ 	.word	0x00000dc0
        /*03d4*/ 	.word	0x000000ff
        /*03d8*/ 	.word	0x00000150
        /*03dc*/ 	.short	0x0100
        /*03de*/ 	.byte	0x06
	.zero		1


	//   ....[43]....
        /*03e0*/ 	.word	0x00000dd0
        /*03e4*/ 	.word	0x000000ff
        /*03e8*/ 	.word	0x00000160
        /*03ec*/ 	.short	0x0100
        /*03ee*/ 	.byte	0x06
	.zero		1


	//   ....[44]....
        /*03f0*/ 	.word	0x00000de0
        /*03f4*/ 	.word	0x000000ff
        /*03f8*/ 	.word	0x00000158
        /*03fc*/ 	.short	0x0100
        /*03fe*/ 	.byte	0x06
	.zero		1


	//   ....[45]....
        /*0400*/ 	.word	0x00000df0
        /*0404*/ 	.word	0x000000ff
        /*0408*/ 	.word	0x00000168
        /*040c*/ 	.short	0x0100
        /*040e*/ 	.byte	0x06
	.zero		1


	//   ....[46]....
        /*0410*/ 	.word	0x00001910
        /*0414*/ 	.word	0x00000000
        /*0418*/ 	.word	0x00000160
        /*041c*/ 	.short	0x010a
        /*041e*/ 	.byte	0xff
	.zero		1


	//   ....[47]....
        /*0420*/ 	.word	0x00001930
        /*0424*/ 	.word	0x00000000
        /*0428*/ 	.word	0x00000150
        /*042c*/ 	.short	0x0101
        /*042e*/ 	.byte	0xff
	.zero		1


	//   ....[48]....
        /*0430*/ 	.word	0x000019f0
        /*0434*/ 	.word	0x000000ff
        /*0438*/ 	.word	0x00000068
        /*043c*/ 	.short	0x010a
        /*043e*/ 	.byte	0x07
	.zero		1


	//   ....[49]....
        /*0440*/ 	.word	0x00001a70
        /*0444*/ 	.word	0x000000ff
        /*0448*/ 	.word	0x00000068
        /*044c*/ 	.short	0x010a
        /*044e*/ 	.byte	0x21
	.zero		1


	//   ....[50]....
        /*0450*/ 	.word	0x00001c00
        /*0454*/ 	.word	0x000000ff
        /*0458*/ 	.word	0x00000068
        /*045c*/ 	.short	0x010a
        /*045e*/ 	.byte	0x09
	.zero		1


	//   ....[51]....
        /*0460*/ 	.word	0x00001d20
        /*0464*/ 	.word	0x000000ff
        /*0468*/ 	.word	0x000000e8
        /*046c*/ 	.short	0x0101
        /*046e*/ 	.byte	0x06
	.zero		1


	//   ....[52]....
        /*0470*/ 	.word	0x00001d40
        /*0474*/ 	.word	0x000000ff
        /*0478*/ 	.word	0x00000068
        /*047c*/ 	.short	0x010a
        /*047e*/ 	.byte	0x07
	.zero		1


	//   ....[53]....
        /*0480*/ 	.word	0x00001dc0
        /*0484*/ 	.word	0x000000ff
        /*0488*/ 	.word	0x00000068
        /*048c*/ 	.short	0x010a
        /*048e*/ 	.byte	0x09
	.zero		1


	//   ....[54]....
        /*0490*/ 	.word	0x00001f50
        /*0494*/ 	.word	0x000000ff
        /*0498*/ 	.word	0x00000068
        /*049c*/ 	.short	0x010a
        /*049e*/ 	.byte	0x08
	.zero		1


	//   ....[55]....
        /*04a0*/ 	.word	0x00002090
        /*04a4*/ 	.word	0x00000003
        /*04a8*/ 	.word	0x000000f0
        /*04ac*/ 	.short	0x010a
        /*04ae*/ 	.byte	0xff
	.zero		1


	//   ....[56]....
        /*04b0*/ 	.word	0x000021e0
        /*04b4*/ 	.word	0x00000000
        /*04b8*/ 	.word	0x00000000
        /*04bc*/ 	.short	0x0101
        /*04be*/ 	.byte	0xff
	.zero		1


	//   ....[57]....
        /*04c0*/ 	.word	0x00002780
        /*04c4*/ 	.word	0x000000ff
        /*04c8*/ 	.word	0x00000000
        /*04cc*/ 	.short	0x010a
        /*04ce*/ 	.byte	0x04
	.zero		1


	//   ....[58]....
        /*04d0*/ 	.word	0x00002810
        /*04d4*/ 	.word	0x000000ff
        /*04d8*/ 	.word	0x00000000
        /*04dc*/ 	.short	0x010a
        /*04de*/ 	.byte	0x04
	.zero		1


	//   ....[59]....
        /*04e0*/ 	.word	0x000028a0
        /*04e4*/ 	.word	0x000000ff
        /*04e8*/ 	.word	0x00000000
        /*04ec*/ 	.short	0x010a
        /*04ee*/ 	.byte	0x04
	.zero		1


	//   ....[60]....
        /*04f0*/ 	.word	0x00002930
        /*04f4*/ 	.word	0x000000ff
        /*04f8*/ 	.word	0x00000000
        /*04fc*/ 	.short	0x010a
        /*04fe*/ 	.byte	0x04
	.zero		1


	//   ....[61]....
        /*0500*/ 	.word	0x000029c0
        /*0504*/ 	.word	0x000000ff
        /*0508*/ 	.word	0x00000000
        /*050c*/ 	.short	0x010a
        /*050e*/ 	.byte	0x04
	.zero		1


	//   ....[62]....
        /*0510*/ 	.word	0x00002a50
        /*0514*/ 	.word	0x000000ff
        /*0518*/ 	.word	0x00000000
        /*051c*/ 	.short	0x010a
        /*051e*/ 	.byte	0x04
	.zero		1


	//   ....[63]....
        /*0520*/ 	.word	0x00002ae0
        /*0524*/ 	.word	0x000000ff
        /*0528*/ 	.word	0x00000000
        /*052c*/ 	.short	0x010a
        /*052e*/ 	.byte	0x04
	.zero		1


	//   ....[64]....
        /*0530*/ 	.word	0x00002b70
        /*0534*/ 	.word	0x000000ff
        /*0538*/ 	.word	0x00000000
        /*053c*/ 	.short	0x010a
        /*053e*/ 	.byte	0x04
	.zero		1


	//   ....[65]....
        /*0540*/ 	.word	0x00002c00
        /*0544*/ 	.word	0x000000ff
        /*0548*/ 	.word	0x00000000
        /*054c*/ 	.short	0x010a
        /*054e*/ 	.byte	0x04
	.zero		1


	//   ....[66]....
        /*0550*/ 	.word	0x00002c90
        /*0554*/ 	.word	0x000000ff
        /*0558*/ 	.word	0x00000000
        /*055c*/ 	.short	0x010a
        /*055e*/ 	.byte	0x04
	.zero		1


	//   ....[67]....
        /*0560*/ 	.word	0x00002d20
        /*0564*/ 	.word	0x000000ff
        /*0568*/ 	.word	0x00000000
        /*056c*/ 	.short	0x010a
        /*056e*/ 	.byte	0x04
	.zero		1


	//   ....[68]....
        /*0570*/ 	.word	0x00002db0
        /*0574*/ 	.word	0x000000ff
        /*0578*/ 	.word	0x00000000
        /*057c*/ 	.short	0x010a
        /*057e*/ 	.byte	0x04
	.zero		1


	//   ....[69]....
        /*0580*/ 	.word	0x00002e50
        /*0584*/ 	.word	0x00000000
        /*0588*/ 	.word	0x00000000
        /*058c*/ 	.short	0x010a
        /*058e*/ 	.byte	0xff
	.zero		1


	//   ....[70]....
        /*0590*/ 	.word	0x00002f70
        /*0594*/ 	.word	0x00000002
        /*0598*/ 	.word	0x00000150
        /*059c*/ 	.short	0x010a
        /*059e*/ 	.byte	0xff
	.zero		1


	//   ....[71]....
        /*05a0*/ 	.word	0x00002fd0
        /*05a4*/ 	.word	0x00000004
        /*05a8*/ 	.word	0x00000000
        /*05ac*/ 	.short	0x0101
        /*05ae*/ 	.byte	0xff
	.zero		1


	//   ....[72]....
        /*05b0*/ 	.word	0x00002ff0
        /*05b4*/ 	.word	0x000000ff
        /*05b8*/ 	.word	0x00000100
        /*05bc*/ 	.short	0x010a
        /*05be*/ 	.byte	0x05
	.zero		1


	//   ....[73]....
        /*05c0*/ 	.word	0x00003110
        /*05c4*/ 	.word	0x00000002
        /*05c8*/ 	.word	0x000000f0
        /*05cc*/ 	.short	0x010a
        /*05ce*/ 	.byte	0xff
	.zero		1


	//   ....[74]....
        /*05d0*/ 	.word	0x00003220
        /*05d4*/ 	.word	0x00000002
        /*05d8*/ 	.word	0x00000000
        /*05dc*/ 	.short	0x0101
        /*05de*/ 	.byte	0xff
	.zero		1


	//   ....[75]....
        /*05e0*/ 	.word	0x000032b0
        /*05e4*/ 	.word	0x000000ff
        /*05e8*/ 	.word	0x00000100
        /*05ec*/ 	.short	0x0106
        /*05ee*/ 	.byte	0x05
	.zero		1


	//   ....[76]....
        /*05f0*/ 	.word	0x000032d0
        /*05f4*/ 	.word	0x000000ff
        /*05f8*/ 	.word	0x00000100
        /*05fc*/ 	.short	0x010a
        /*05fe*/ 	.byte	0x05
	.zero		1


	//   ....[77]....
        /*0600*/ 	.word	0x00003360
        /*0604*/ 	.word	0x000000ff
        /*0608*/ 	.word	0x00000100
        /*060c*/ 	.short	0x0106
        /*060e*/ 	.byte	0x04
	.zero		1


	//   ....[78]....
        /*0610*/ 	.word	0x000033a0
        /*0614*/ 	.word	0x00000000
        /*0618*/ 	.word	0x00000100
        /*061c*/ 	.short	0x010a
        /*061e*/ 	.byte	0xff
	.zero		1


	//   ....[79]....
        /*0620*/ 	.word	0x000038b0
        /*0624*/ 	.word	0x00000000
        /*0628*/ 	.word	0x000000f0
        /*062c*/ 	.short	0x010a
        /*062e*/ 	.byte	0xff
	.zero		1


	//   ....[80]....
        /*0630*/ 	.word	0x000039c0
        /*0634*/ 	.word	0x00000003
        /*0638*/ 	.word	0x00000000
        /*063c*/ 	.short	0x0101
        /*063e*/ 	.byte	0xff
	.zero		1


	//   ....[81]....
        /*0640*/ 	.word	0x000039d0
        /*0644*/ 	.word	0x000000ff
        /*0648*/ 	.word	0x00000000
        /*064c*/ 	.short	0x010a
        /*064e*/ 	.byte	0x05
	.zero		1


	//   ....[82]....
        /*0650*/ 	.word	0x00003a40
        /*0654*/ 	.word	0x000000ff
        /*0658*/ 	.word	0x00000130
        /*065c*/ 	.short	0x010a
        /*065e*/ 	.byte	0x0f
	.zero		1


	//   ....[83]....
        /*0660*/ 	.word	0x00003b10
        /*0664*/ 	.word	0x000000ff
        /*0668*/ 	.word	0x00000000
        /*066c*/ 	.short	0x010a
        /*066e*/ 	.byte	0x07
	.zero		1


	//   ....[84]....
        /*0670*/ 	.word	0x00003c50
        /*0674*/ 	.word	0x000000ff
        /*0678*/ 	.word	0x00000000
        /*067c*/ 	.short	0x010a
        /*067e*/ 	.byte	0x06
	.zero		1


	//   ....[85]....
        /*0680*/ 	.word	0x00003e40
        /*0684*/ 	.word	0x000000ff
        /*0688*/ 	.word	0x00000000
        /*068c*/ 	.short	0x010a
        /*068e*/ 	.byte	0x05
	.zero		1


	//   ....[86]....
        /*0690*/ 	.word	0x00003ed0
        /*0694*/ 	.word	0x000000ff
        /*0698*/ 	.word	0x00000000
        /*069c*/ 	.short	0x010a
        /*069e*/ 	.byte	0x05
	.zero		1


	//   ....[87]....
        /*06a0*/ 	.word	0x00003f60
        /*06a4*/ 	.word	0x000000ff
        /*06a8*/ 	.word	0x00000000
        /*06ac*/ 	.short	0x010a
        /*06ae*/ 	.byte	0x05
	.zero		1


	//   ....[88]....
        /*06b0*/ 	.word	0x00003ff0
        /*06b4*/ 	.word	0x000000ff
        /*06b8*/ 	.word	0x00000000
        /*06bc*/ 	.short	0x010a
        /*06be*/ 	.byte	0x06
	.zero		1


	//   ....[89]....
        /*06c0*/ 	.word	0x000044e0
        /*06c4*/ 	.word	0x00000003
        /*06c8*/ 	.word	0x000000f0
        /*06cc*/ 	.short	0x010a
        /*06ce*/ 	.byte	0xff
	.zero		1


	//   ....[90]....
        /*06d0*/ 	.word	0x00004650
        /*06d4*/ 	.word	0x00000000
        /*06d8*/ 	.word	0x00000000
        /*06dc*/ 	.short	0x0101
        /*06de*/ 	.byte	0xff
	.zero		1


	//   ....[91]....
        /*06e0*/ 	.word	0x00004b10
        /*06e4*/ 	.word	0x000000ff
        /*06e8*/ 	.word	0x000000e8
        /*06ec*/ 	.short	0x010a
        /*06ee*/ 	.byte	0x1d
	.zero		1


	//   ....[92]....
        /*06f0*/ 	.word	0x00004c90
        /*06f4*/ 	.word	0x000000ff
        /*06f8*/ 	.word	0x000000d8
        /*06fc*/ 	.short	0x010a
        /*06fe*/ 	.byte	0x1d
	.zero		1


	//   ....[93]....
        /*0700*/ 	.word	0x00005190
        /*0704*/ 	.word	0x000000ff
        /*0708*/ 	.word	0x000000d0
        /*070c*/ 	.short	0x010b
        /*070e*/ 	.byte	0x1d
	.zero		1


	//   ....[94]....
        /*0710*/ 	.word	0x000051a0
        /*0714*/ 	.word	0x000000ff
        /*0718*/ 	.word	0x00000000
        /*071c*/ 	.short	0x0101
        /*071e*/ 	.byte	0x3c
	.zero		1


	//   ....[95]....
        /*0720*/ 	.word	0x000051e0
        /*0724*/ 	.word	0x00000000
        /*0728*/ 	.word	0x000000d8
        /*072c*/ 	.short	0x010a
        /*072e*/ 	.byte	0xff
	.zero		1


	//   ....[96]....
        /*0730*/ 	.word	0x00005470
        /*0734*/ 	.word	0x00000000
        /*0738*/ 	.word	0x000000f0
        /*073c*/ 	.short	0x010a
        /*073e*/ 	.byte	0xff
	.zero		1


	//   ....[97]....
        /*0740*/ 	.word	0x00005540
        /*0744*/ 	.word	0x00000000
        /*0748*/ 	.word	0x00000000
        /*074c*/ 	.short	0x0101
        /*074e*/ 	.byte	0xff
	.zero		1


	//   ....[98]....
        /*0750*/ 	.word	0x00005ec0
        /*0754*/ 	.word	0x000000ff
        /*0758*/ 	.word	0x000000d0
        /*075c*/ 	.short	0x010a
        /*075e*/ 	.byte	0x3f
	.zero		1


	//   ....[99]....
        /*0760*/ 	.word	0x00005ed0
        /*0764*/ 	.word	0x000000ff
        /*0768*/ 	.word	0x00000110
        /*076c*/ 	.short	0x010a
        /*076e*/ 	.byte	0x06
	.zero		1


	//   ....[100]....
        /*0770*/ 	.word	0x00005f60
        /*0774*/ 	.word	0x000000ff
        /*0778*/ 	.word	0x000000d0
        /*077c*/ 	.short	0x010a
        /*077e*/ 	.byte	0x3f
	.zero		1


	//   ....[101]....
        /*0780*/ 	.word	0x00006220
        /*0784*/ 	.word	0x000000ff
        /*0788*/ 	.word	0x00000000
        /*078c*/ 	.short	0x0101
        /*078e*/ 	.byte	0x04
	.zero		1


	//   ....[102]....
        /*0790*/ 	.word	0x00006260
        /*0794*/ 	.word	0x000000ff
        /*0798*/ 	.word	0x00000110
        /*079c*/ 	.short	0x010a
        /*079e*/ 	.byte	0x04
	.zero		1


	//   ....[103]....
        /*07a0*/ 	.word	0x00007fc0
        /*07a4*/ 	.word	0x000000ff
        /*07a8*/ 	.word	0x00000000
        /*07ac*/ 	.short	0x0101
        /*07ae*/ 	.byte	0x04
	.zero		1


	//   ....[104]....
        /*07b0*/ 	.word	0x00009000
        /*07b4*/ 	.word	0x00000000
        /*07b8*/ 	.word	0x00000160
        /*07bc*/ 	.short	0x010a
        /*07be*/ 	.byte	0xff
	.zero		1


	//   ....[105]....
        /*07c0*/ 	.word	0x00009060
        /*07c4*/ 	.word	0x00000000
        /*07c8*/ 	.word	0x00000068
        /*07cc*/ 	.short	0x010a
        /*07ce*/ 	.byte	0xff
	.zero		1


	//   ....[106]....
        /*07d0*/ 	.word	0x000090c0
        /*07d4*/ 	.word	0x00000000
        /*07d8*/ 	.word	0x00000068
        /*07dc*/ 	.short	0x010a
        /*07de*/ 	.byte	0xff
	.zero		1


	//   ....[107]....
        /*07e0*/ 	.word	0x00009110
        /*07e4*/ 	.word	0x00000003
        /*07e8*/ 	.word	0x000000f0
        /*07ec*/ 	.short	0x010a
        /*07ee*/ 	.byte	0xff
	.zero		1


	//   ....[108]....
        /*07f0*/ 	.word	0x00009170
        /*07f4*/ 	.word	0x00000000
        /*07f8*/ 	.word	0x00000000
        /*07fc*/ 	.short	0x010a
        /*07fe*/ 	.byte	0xff
	.zero		1


	//   ....[109]....
        /*0800*/ 	.word	0x000091d0
        /*0804*/ 	.word	0x00000000
        /*0808*/ 	.word	0x00000000
        /*080c*/ 	.short	0x010a
        /*080e*/ 	.byte	0xff
	.zero		1


	//   ....[110]....
        /*0810*/ 	.word	0x00009230
        /*0814*/ 	.word	0x00000000
        /*0818*/ 	.word	0x00000000
        /*081c*/ 	.short	0x010a
        /*081e*/ 	.byte	0xff
	.zero		1


	//   ....[111]....
        /*0820*/ 	.word	0x00009290
        /*0824*/ 	.word	0x00000000
        /*0828*/ 	.word	0x00000000
        /*082c*/ 	.short	0x010a
        /*082e*/ 	.byte	0xff
	.zero		1


	//   ....[112]....
        /*0830*/ 	.word	0x000092f0
        /*0834*/ 	.word	0x00000000
        /*0838*/ 	.word	0x00000000
        /*083c*/ 	.short	0x010a
        /*083e*/ 	.byte	0xff
	.zero		1


	//   ....[113]....
        /*0840*/ 	.word	0x00009350
        /*0844*/ 	.word	0x00000000
        /*0848*/ 	.word	0x00000000
        /*084c*/ 	.short	0x010a
        /*084e*/ 	.byte	0xff
	.zero		1


	//   ....[114]....
        /*0850*/ 	.word	0x000093b0
        /*0854*/ 	.word	0x00000000
        /*0858*/ 	.word	0x00000000
        /*085c*/ 	.short	0x010a
        /*085e*/ 	.byte	0xff
	.zero		1


	//   ....[115]....
        /*0860*/ 	.word	0x00009410
        /*0864*/ 	.word	0x00000000
        /*0868*/ 	.word	0x00000000
        /*086c*/ 	.short	0x010a
        /*086e*/ 	.byte	0xff
	.zero		1


	//   ....[116]....
        /*0870*/ 	.word	0x00009470
        /*0874*/ 	.word	0x00000000
        /*0878*/ 	.word	0x00000000
        /*087c*/ 	.short	0x010a
        /*087e*/ 	.byte	0xff
	.zero		1


	//   ....[117]....
        /*0880*/ 	.word	0x000094d0
        /*0884*/ 	.word	0x00000000
        /*0888*/ 	.word	0x00000000
        /*088c*/ 	.short	0x010a
        /*088e*/ 	.byte	0xff
	.zero		1


	//   ....[118]....
        /*0890*/ 	.word	0x00009530
        /*0894*/ 	.word	0x00000000
        /*0898*/ 	.word	0x00000000
        /*089c*/ 	.short	0x010a
        /*089e*/ 	.byte	0xff
	.zero		1


	//   ....[119]....
        /*08a0*/ 	.word	0x00009590
        /*08a4*/ 	.word	0x00000000
        /*08a8*/ 	.word	0x00000000
        /*08ac*/ 	.short	0x010a
        /*08ae*/ 	.byte	0xff
	.zero		1


	//   ....[120]....
        /*08b0*/ 	.word	0x000095e0
        /*08b4*/ 	.word	0x00000002
        /*08b8*/ 	.word	0x00000150
        /*08bc*/ 	.short	0x010a
        /*08be*/ 	.byte	0xff
	.zero		1


	//   ....[121]....
        /*08c0*/ 	.word	0x00009640
        /*08c4*/ 	.word	0x00000002
        /*08c8*/ 	.word	0x00000100
        /*08cc*/ 	.short	0x010a
        /*08ce*/ 	.byte	0xff
	.zero		1


	//   ....[122]....
        /*08d0*/ 	.word	0x00009690
        /*08d4*/ 	.word	0x00000002
        /*08d8*/ 	.word	0x000000f0
        /*08dc*/ 	.short	0x010a
        /*08de*/ 	.byte	0xff
	.zero		1


	//   ....[123]....
        /*08e0*/ 	.word	0x000096f0
        /*08e4*/ 	.word	0x00000000
        /*08e8*/ 	.word	0x00000100
        /*08ec*/ 	.short	0x010a
        /*08ee*/ 	.byte	0xff
	.zero		1


	//   ....[124]....
        /*08f0*/ 	.word	0x00009740
        /*08f4*/ 	.word	0x00000000
        /*08f8*/ 	.word	0x000000f0
        /*08fc*/ 	.short	0x010a
        /*08fe*/ 	.byte	0xff
	.zero		1


	//   ....[125]....
        /*0900*/ 	.word	0x000097a0
        /*0904*/ 	.word	0x00000003
        /*0908*/ 	.word	0x00000130
        /*090c*/ 	.short	0x010a
        /*090e*/ 	.byte	0xff
	.zero		1


	//   ....[126]....
        /*0910*/ 	.word	0x00009800
        /*0914*/ 	.word	0x00000000
        /*0918*/ 	.word	0x00000000
        /*091c*/ 	.short	0x010a
        /*091e*/ 	.byte	0xff
	.zero		1


	//   ....[127]....
        /*0920*/ 	.word	0x00009860
        /*0924*/ 	.word	0x00000000
        /*0928*/ 	.word	0x00000000
        /*092c*/ 	.short	0x010a
        /*092e*/ 	.byte	0xff
	.zero		1


	//   ....[128]....
        /*0930*/ 	.word	0x000098c0
        /*0934*/ 	.word	0x00000000
        /*0938*/ 	.word	0x00000000
        /*093c*/ 	.short	0x010a
        /*093e*/ 	.byte	0xff
	.zero		1


	//   ....[129]....
        /*0940*/ 	.word	0x00009920
        /*0944*/ 	.word	0x00000000
        /*0948*/ 	.word	0x00000000
        /*094c*/ 	.short	0x010a
        /*094e*/ 	.byte	0xff
	.zero		1


	//   ....[130]....
        /*0950*/ 	.word	0x00009980
        /*0954*/ 	.word	0x00000000
        /*0958*/ 	.word	0x00000000
        /*095c*/ 	.short	0x010a
        /*095e*/ 	.byte	0xff
	.zero		1


	//   ....[131]....
        /*0960*/ 	.word	0x000099d0
        /*0964*/ 	.word	0x00000003
        /*0968*/ 	.word	0x000000f0
        /*096c*/ 	.short	0x010a
        /*096e*/ 	.byte	0xff
	.zero		1


	//   ....[132]....
        /*0970*/ 	.word	0x00009a30
        /*0974*/ 	.word	0x00000000
        /*0978*/ 	.word	0x000000e8
        /*097c*/ 	.short	0x010a
        /*097e*/ 	.byte	0xff
	.zero		1


	//   ....[133]....
        /*0980*/ 	.word	0x00009a90
        /*0984*/ 	.word	0x00000003
        /*0988*/ 	.word	0x000000d8
        /*098c*/ 	.short	0x010a
        /*098e*/ 	.byte	0xff
	.zero		1


	//   ....[134]....
        /*0990*/ 	.word	0x00009ae0
        /*0994*/ 	.word	0x00000000
        /*0998*/ 	.word	0x000000f0
        /*099c*/ 	.short	0x010a
        /*099e*/ 	.byte	0xff
	.zero		1


	//   ....[135]....
        /*09a0*/ 	.word	0x00009b40
        /*09a4*/ 	.word	0x00000000
        /*09a8*/ 	.word	0x000000d0
        /*09ac*/ 	.short	0x010a
        /*09ae*/ 	.byte	0xff
	.zero		1


	//   ....[136]....
        /*09b0*/ 	.word	0x00009bc0
        /*09b4*/ 	.word	0x00000000
        /*09b8*/ 	.word	0x00000110
        /*09bc*/ 	.short	0x010a
        /*09be*/ 	.byte	0xff
	.zero		1


	//----- nvinfo : EIATTR_NUM_MBARRIERS
	.align		4
.L_44:
        /*09c0*/ 	.byte	0x03, 0x38
        /*09c2*/ 	.short	0x002e


	//----- nvinfo : EIATTR_EXIT_INSTR_OFFSETS
	.align		4
        /*09c4*/ 	.byte	0x04, 0x1c
        /*09c6*/ 	.short	(.L_46 - .L_45)


	//   ....[0]....
.L_45:
        /*09c8*/ 	.word	0x00002e80


	//   ....[1]....
        /*09cc*/ 	.word	0x00003370


	//   ....[2]....
        /*09d0*/ 	.word	0x000033d0


	//   ....[3]....
        /*09d4*/ 	.word	0x00004250


	//   ....[4]....
        /*09d8*/ 	.word	0x00005210


	//   ....[5]....
        /*09dc*/ 	.word	0x00005250


	//   ....[6]....
        /*09e0*/ 	.word	0x00008ff0


	//----- nvinfo : EIATTR_MAX_THREADS
	.align		4
.L_46:
        /*09e4*/ 	.byte	0x04, 0x05
        /*09e6*/ 	.short	(.L_48 - .L_47)
.L_47:
        /*09e8*/ 	.word	0x00000100
        /*09ec*/ 	.word	0x00000001
        /*09f0*/ 	.word	0x00000001


	//----- nvinfo : EIATTR_CRS_STACK_SIZE
	.align		4
.L_48:
        /*09f4*/ 	.byte	0x04, 0x1e
        /*09f6*/ 	.short	(.L_50 - .L_49)
.L_49:
        /*09f8*/ 	.word	0x00000000


	//----- nvinfo : EIATTR_CBANK_PARAM_SIZE
	.align		4
.L_50:
        /*09fc*/ 	.byte	0x03, 0x19
        /*09fe*/ 	.short	0x0800


	//----- nvinfo : EIATTR_PARAM_CBANK
	.align		4
        /*0a00*/ 	.byte	0x04, 0x0a
        /*0a02*/ 	.short	(.L_52 - .L_51)
	.align		4
.L_51:
        /*0a04*/ 	.word	index@(.nv.constant0._ZN7cutlass13device_kernelINS_4gemm6kernel13GemmUniversalIN4cute5tupleIJiiiiEEENS1_10collective13CollectiveMmaINS1_35MainloopSm100TmaUmmaWarpSpecializedILi13ELi2ELi4ENS5_IJNS4_1CILi2EEENSA_ILi1EEESC_EEEEENS5_IJNSA_ILi64EEENSA_ILi176EEESF_EEENS_12float_e4m3_tENS5_IJlSC_lEEESI_SJ_NS4_8TiledMMAINS4_8MMA_AtomIJNS4_10MMA_TraitsINS4_19SM100_MMA_F8F6F4_SSEJSI_SI_fSF_SG_NS4_17integral_constantINS4_4UMMA5MajorELSQ_0EEESR_NSO_INSP_7ScaleInELSS_0EEEST_EEEEEENS4_6LayoutINS5_IJSC_SC_SC_EEENS5_IJNSA_ILi0EEESY_SY_EEEEENS5_IJNS4_10UnderscoreES11_S11_EEEEENS4_13SM90_TMA_LOADENS4_14ComposedLayoutINS4_7SwizzleILi2ELi4ELi3EEENS4_18smem_ptr_flag_bitsILi8EEENSW_INS5_IJNSA_ILi8EEESF_EEENS5_IJSF_SC_EEEEEEEvNS4_8identityENS4_23SM90_TMA_LOAD_MULTICASTES1E_vS1F_EENS_8epilogue10collective18CollectiveEpilogueINS1I_23Sm100TmaWarpSpecializedILi1ELi1ELi88ELb0ELb0EEEJSH_NS5_IJNSW_ISF_SC_EENSW_ISG_SC_EEEEESI_SJ_SI_SJ_NS1I_6fusion15FusionCallbacksIS1M_NS1Q_17LinearCombinationISI_fSI_fLNS_15FloatRoundStyleE2EEESH_S1P_JEEENS4_5SM1004TMEM4LOAD25SM100_TMEM_LOAD_16dp32b8xES14_NS15_INS16_ILi0ELi4ELi3EEES19_NSW_INS5_IJS1A_NSA_ILi16EEEEEENS5_IJS21_SC_EEEEEEENS4_39AutoVectorizingCopyWithAssumedAlignmentILi128EEENS4_14SM90_TMA_STOREES25_S27_S27_EEEvvEEEEvNT_6ParamsE)
        /*0a08*/ 	.short	0x0380
        /*0a0a*/ 	.short	0x0800


	//----- nvinfo : EIATTR_SW_WAR
	.align		4
.L_52:
        /*0a0c*/ 	.byte	0x04, 0x36
        /*0a0e*/ 	.short	(.L_54 - .L_53)
.L_53:
        /*0a10*/ 	.word	0x00000008
.L_54:


//--------------------- .nv.callgraph             --------------------------
	.section	.nv.callgraph,"",@"SHT_CUDA_CALLGRAPH"
	.align	4
	.sectionentsize	8
	.align		4
        /*0000*/ 	.word	0x00000000
	.align		4
        /*0004*/ 	.word	0xffffffff
	.align		4
        /*0008*/ 	.word	index@(_ZN7cutlass13device_kernelINS_4gemm6kernel13GemmUniversalIN4cute5tupleIJiiiiEEENS1_10collective13CollectiveMmaINS1_35MainloopSm100TmaUmmaWarpSpecializedILi13ELi2ELi4ENS5_IJNS4_1CILi2EEENSA_ILi1EEESC_EEEEENS5_IJNSA_ILi64EEENSA_ILi176EEESF_EEENS_12float_e4m3_tENS5_IJlSC_lEEESI_SJ_NS4_8TiledMMAINS4_8MMA_AtomIJNS4_10MMA_TraitsINS4_19SM100_MMA_F8F6F4_SSEJSI_SI_fSF_SG_NS4_17integral_constantINS4_4UMMA5MajorELSQ_0EEESR_NSO_INSP_7ScaleInELSS_0EEEST_EEEEEENS4_6LayoutINS5_IJSC_SC_SC_EEENS5_IJNSA_ILi0EEESY_SY_EEEEENS5_IJNS4_10UnderscoreES11_S11_EEEEENS4_13SM90_TMA_LOADENS4_14ComposedLayoutINS4_7SwizzleILi2ELi4ELi3EEENS4_18smem_ptr_flag_bitsILi8EEENSW_INS5_IJNSA_ILi8EEESF_EEENS5_IJSF_SC_EEEEEEEvNS4_8identityENS4_23SM90_TMA_LOAD_MULTICASTES1E_vS1F_EENS_8epilogue10collective18CollectiveEpilogueINS1I_23Sm100TmaWarpSpecializedILi1ELi1ELi88ELb0ELb0EEEJSH_NS5_IJNSW_ISF_SC_EENSW_ISG_SC_EEEEESI_SJ_SI_SJ_NS1I_6fusion15FusionCallbacksIS1M_NS1Q_17LinearCombinationISI_fSI_fLNS_15FloatRoundStyleE2EEESH_S1P_JEEENS4_5SM1004TMEM4LOAD25SM100_TMEM_LOAD_16dp32b8xES14_NS15_INS16_ILi0ELi4ELi3EEES19_NSW_INS5_IJS1A_NSA_ILi16EEEEEENS5_IJS21_SC_EEEEEEENS4_39AutoVectorizingCopyWithAssumedAlignmentILi128EEENS4_14SM90_TMA_STOREES25_S27_S27_EEEvvEEEEvNT_6ParamsE)
	.align		4
        /*000c*/ 	.word	index@(__assertfail)
	.align		4
        /*0010*/ 	.word	0x00000000
	.align		4
        /*0014*/ 	.word	0xfffffffe
	.align		4
        /*0018*/ 	.word	0x00000000
	.align		4
        /*001c*/ 	.word	0xfffffffd
	.align		4
        /*0020*/ 	.word	0x00000000
	.align		4
        /*0024*/ 	.word	0xfffffffc


//--------------------- .nv.constant4             --------------------------
	.section	.nv.constant4,"a",@progbits
	.align	8
	.align		8
.nv.constant4:
        /*0000*/ 	.dword	__assertfail
	.align		8
        /*0008*/ 	.dword	__unnamed_1
	.align		8
        /*0010*/ 	.dword	_ZN40_INTERNAL_03185d39_4_k_cu_81f98bec_164394cuda3std3__45__cpo5beginE
	.align		8
        /*0018*/ 	.dword	_ZN40_INTERNAL_03185d39_4_k_cu_81f98bec_164394cuda3std3__45__cpo3endE
	.align		8
        /*0020*/ 	.dword	_ZN40_INTERNAL_03185d39_4_k_cu_81f98bec_164394cuda3std3__45__cpo6cbeginE
	.align		8
        /*0028*/ 	.dword	_ZN40_INTERNAL_03185d39_4_k_cu_81f98bec_164394cuda3std3__45__cpo4cendE
	.align		8
        /*0030*/ 	.dword	_ZN40_INTERNAL_03185d39_4_k_cu_81f98bec_164394cuda3std3__442_GLOBAL__N__03185d39_4_k_cu_81f98bec_164396ignoreE
	.align		8
        /*0038*/ 	.dword	_ZN40_INTERNAL_03185d39_4_k_cu_81f98bec_164394cuda3std3__419piecewise_constructE
	.align		8
        /*0040*/ 	.dword	_ZN40_INTERNAL_03185d39_4_k_cu_81f98bec_164394cuda3std3__48in_placeE
	.align		8
        /*0048*/ 	.dword	_ZN40_INTERNAL_03185d39_4_k_cu_81f98bec_164394cuda3std6ranges3__45__cpo4swapE
	.align		8
        /*0050*/ 	.dword	_ZN40_INTERNAL_03185d39_4_k_cu_81f98bec_164394cuda3std6ranges3__45__cpo9iter_moveE
	.align		8
        /*0058*/ 	.dword	_ZN40_INTERNAL_03185d39_4_k_cu_81f98bec_164394cute7productE
	.align		8
        /*0060*/ 	.dword	_ZN40_INTERNAL_03185d39_4_k_cu_81f98bec_164394cute1_E
	.align		8
        /*0068*/ 	.dword	$str$25
	.align		8
        /*0070*/ 	.dword	$str$26


//--------------------- .text._ZN7cutlass13device_kernelINS_4gemm6kernel13GemmUniversalIN4cute5tupleIJiiiiEEENS1_10collective13CollectiveMmaINS1_35MainloopSm100TmaUmmaWarpSpecializedILi13ELi2ELi4ENS5_IJNS4_1CILi2EEENSA_ILi1EEESC_EEEEENS5_IJNSA_ILi64EEENSA_ILi176EEESF_EEENS_12float_e4m3_tENS5_IJlSC_lEEESI_SJ_NS4_8TiledMMAINS4_8MMA_AtomIJNS4_10MMA_TraitsINS4_19SM100_MMA_F8F6F4_SSEJSI_SI_fSF_SG_NS4_17integral_constantINS4_4UMMA5MajorELSQ_0EEESR_NSO_INSP_7ScaleInELSS_0EEEST_EEEEEENS4_6LayoutINS5_IJSC_SC_SC_EEENS5_IJNSA_ILi0EEESY_SY_EEEEENS5_IJNS4_10UnderscoreES11_S11_EEEEENS4_13SM90_TMA_LOADENS4_14ComposedLayoutINS4_7SwizzleILi2ELi4ELi3EEENS4_18smem_ptr_flag_bitsILi8EEENSW_INS5_IJNSA_ILi8EEESF_EEENS5_IJSF_SC_EEEEEEEvNS4_8identityENS4_23SM90_TMA_LOAD_MULTICASTES1E_vS1F_EENS_8epilogue10collective18CollectiveEpilogueINS1I_23Sm100TmaWarpSpecializedILi1ELi1ELi88ELb0ELb0EEEJSH_NS5_IJNSW_ISF_SC_EENSW_ISG_SC_EEEEESI_SJ_SI_SJ_NS1I_6fusion15FusionCallbacksIS1M_NS1Q_17LinearCombinationISI_fSI_fLNS_15FloatRoundStyleE2EEESH_S1P_JEEENS4_5SM1004TMEM4LOAD25SM100_TMEM_LOAD_16dp32b8xES14_NS15_INS16_ILi0ELi4ELi3EEES19_NSW_INS5_IJS1A_NSA_ILi16EEEEEENS5_IJS21_SC_EEEEEEENS4_39AutoVectorizingCopyWithAssumedAlignmentILi128EEENS4_14SM90_TMA_STOREES25_S27_S27_EEEvvEEEEvNT_6ParamsE --------------------------
	.section	.text._ZN7cutlass13device_kernelINS_4gemm6kernel13GemmUniversalIN4cute5tupleIJiiiiEEENS1_10collective13CollectiveMmaINS1_35MainloopSm100TmaUmmaWarpSpecializedILi13ELi2ELi4ENS5_IJNS4_1CILi2EEENSA_ILi1EEESC_EEEEENS5_IJNSA_ILi64EEENSA_ILi176EEESF_EEENS_12float_e4m3_tENS5_IJlSC_lEEESI_SJ_NS4_8TiledMMAINS4_8MMA_AtomIJNS4_10MMA_TraitsINS4_19SM100_MMA_F8F6F4_SSEJSI_SI_fSF_SG_NS4_17integral_constantINS4_4UMMA5MajorELSQ_0EEESR_NSO_INSP_7ScaleInELSS_0EEEST_EEEEEENS4_6LayoutINS5_IJSC_SC_SC_EEENS5_IJNSA_ILi0EEESY_SY_EEEEENS5_IJNS4_10UnderscoreES11_S11_EEEEENS4_13SM90_TMA_LOADENS4_14ComposedLayoutINS4_7SwizzleILi2ELi4ELi3EEENS4_18smem_ptr_flag_bitsILi8EEENSW_INS5_IJNSA_ILi8EEESF_EEENS5_IJSF_SC_EEEEEEEvNS4_8identityENS4_23SM90_TMA_LOAD_MULTICASTES1E_vS1F_EENS_8epilogue10collective18CollectiveEpilogueINS1I_23Sm100TmaWarpSpecializedILi1ELi1ELi88ELb0ELb0EEEJSH_NS5_IJNSW_ISF_SC_EENSW_ISG_SC_EEEEESI_SJ_SI_SJ_NS1I_6fusion15FusionCallbacksIS1M_NS1Q_17LinearCombinationISI_fSI_fLNS_15FloatRoundStyleE2EEESH_S1P_JEEENS4_5SM1004TMEM4LOAD25SM100_TMEM_LOAD_16dp32b8xES14_NS15_INS16_ILi0ELi4ELi3EEES19_NSW_INS5_IJS1A_NSA_ILi16EEEEEENS5_IJS21_SC_EEEEEEENS4_39AutoVectorizingCopyWithAssumedAlignmentILi128EEENS4_14SM90_TMA_STOREES25_S27_S27_EEEvvEEEEvNT_6ParamsE,"ax",@progbits
	.align	128
.text._ZN7cutlass13device_kernelINS_4gemm6kernel13GemmUniversalIN4cute5tupleIJiiiiEEENS1_10collective13CollectiveMmaINS1_35MainloopSm100TmaUmmaWarpSpecializedILi13ELi2ELi4ENS5_IJNS4_1CILi2EEENSA_ILi1EEESC_EEEEENS5_IJNSA_ILi64EEENSA_ILi176EEESF_EEENS_12float_e4m3_tENS5_IJlSC_lEEESI_SJ_NS4_8TiledMMAINS4_8MMA_AtomIJNS4_10MMA_TraitsINS4_19SM100_MMA_F8F6F4_SSEJSI_SI_fSF_SG_NS4_17integral_constantINS4_4UMMA5MajorELSQ_0EEESR_NSO_INSP_7ScaleInELSS_0EEEST_EEEEEENS4_6LayoutINS5_IJSC_SC_SC_EEENS5_IJNSA_ILi0EEESY_SY_EEEEENS5_IJNS4_10UnderscoreES11_S11_EEEEENS4_13SM90_TMA_LOADENS4_14ComposedLayoutINS4_7SwizzleILi2ELi4ELi3EEENS4_18smem_ptr_flag_bitsILi8EEENSW_INS5_IJNSA_ILi8EEESF_EEENS5_IJSF_SC_EEEEEEEvNS4_8identityENS4_23SM90_TMA_LOAD_MULTICASTES1E_vS1F_EENS_8epilogue10collective18CollectiveEpilogueINS1I_23Sm100TmaWarpSpecializedILi1ELi1ELi88ELb0ELb0EEEJSH_NS5_IJNSW_ISF_SC_EENSW_ISG_SC_EEEEESI_SJ_SI_SJ_NS1I_6fusion15FusionCallbacksIS1M_NS1Q_17LinearCombinationISI_fSI_fLNS_15FloatRoundStyleE2EEESH_S1P_JEEENS4_5SM1004TMEM4LOAD25SM100_TMEM_LOAD_16dp32b8xES14_NS15_INS16_ILi0ELi4ELi3EEES19_NSW_INS5_IJS1A_NSA_ILi16EEEEEENS5_IJS21_SC_EEEEEEENS4_39AutoVectorizingCopyWithAssumedAlignmentILi128EEENS4_14SM90_TMA_STOREES25_S27_S27_EEEvvEEEEvNT_6ParamsE:
        .type           _ZN7cutlass13device_kernelINS_4gemm6kernel13GemmUniversalIN4cute5tupleIJiiiiEEENS1_10collective13CollectiveMmaINS1_35MainloopSm100TmaUmmaWarpSpecializedILi13ELi2ELi4ENS5_IJNS4_1CILi2EEENSA_ILi1EEESC_EEEEENS5_IJNSA_ILi64EEENSA_ILi176EEESF_EEENS_12float_e4m3_tENS5_IJlSC_lEEESI_SJ_NS4_8TiledMMAINS4_8MMA_AtomIJNS4_10MMA_TraitsINS4_19SM100_MMA_F8F6F4_SSEJSI_SI_fSF_SG_NS4_17integral_constantINS4_4UMMA5MajorELSQ_0EEESR_NSO_INSP_7ScaleInELSS_0EEEST_EEEEEENS4_6LayoutINS5_IJSC_SC_SC_EEENS5_IJNSA_ILi0EEESY_SY_EEEEENS5_IJNS4_10UnderscoreES11_S11_EEEEENS4_13SM90_TMA_LOADENS4_14ComposedLayoutINS4_7SwizzleILi2ELi4ELi3EEENS4_18smem_ptr_flag_bitsILi8EEENSW_INS5_IJNSA_ILi8EEESF_EEENS5_IJSF_SC_EEEEEEEvNS4_8identityENS4_23SM90_TMA_LOAD_MULTICASTES1E_vS1F_EENS_8epilogue10collective18CollectiveEpilogueINS1I_23Sm100TmaWarpSpecializedILi1ELi1ELi88ELb0ELb0EEEJSH_NS5_IJNSW_ISF_SC_EENSW_ISG_SC_EEEEESI_SJ_SI_SJ_NS1I_6fusion15FusionCallbacksIS1M_NS1Q_17LinearCombinationISI_fSI_fLNS_15FloatRoundStyleE2EEESH_S1P_JEEENS4_5SM1004TMEM4LOAD25SM100_TMEM_LOAD_16dp32b8xES14_NS15_INS16_ILi0ELi4ELi3EEES19_NSW_INS5_IJS1A_NSA_ILi16EEEEEENS5_IJS21_SC_EEEEEEENS4_39AutoVectorizingCopyWithAssumedAlignmentILi128EEENS4_14SM90_TMA_STOREES25_S27_S27_EEEvvEEEEvNT_6ParamsE,@function
        .size           _ZN7cutlass13device_kernelINS_4gemm6kernel13GemmUniversalIN4cute5tupleIJiiiiEEENS1_10collective13CollectiveMmaINS1_35MainloopSm100TmaUmmaWarpSpecializedILi13ELi2ELi4ENS5_IJNS4_1CILi2EEENSA_ILi1EEESC_EEEEENS5_IJNSA_ILi64EEENSA_ILi176EEESF_EEENS_12float_e4m3_tENS5_IJlSC_lEEESI_SJ_NS4_8TiledMMAINS4_8MMA_AtomIJNS4_10MMA_TraitsINS4_19SM100_MMA_F8F6F4_SSEJSI_SI_fSF_SG_NS4_17integral_constantINS4_4UMMA5MajorELSQ_0EEESR_NSO_INSP_7ScaleInELSS_0EEEST_EEEEEENS4_6LayoutINS5_IJSC_SC_SC_EEENS5_IJNSA_ILi0EEESY_SY_EEEEENS5_IJNS4_10UnderscoreES11_S11_EEEEENS4_13SM90_TMA_LOADENS4_14ComposedLayoutINS4_7SwizzleILi2ELi4ELi3EEENS4_18smem_ptr_flag_bitsILi8EEENSW_INS5_IJNSA_ILi8EEESF_EEENS5_IJSF_SC_EEEEEEEvNS4_8identityENS4_23SM90_TMA_LOAD_MULTICASTES1E_vS1F_EENS_8epilogue10collective18CollectiveEpilogueINS1I_23Sm100TmaWarpSpecializedILi1ELi1ELi88ELb0ELb0EEEJSH_NS5_IJNSW_ISF_SC_EENSW_ISG_SC_EEEEESI_SJ_SI_SJ_NS1I_6fusion15FusionCallbacksIS1M_NS1Q_17LinearCombinationISI_fSI_fLNS_15FloatRoundStyleE2EEESH_S1P_JEEENS4_5SM1004TMEM4LOAD25SM100_TMEM_LOAD_16dp32b8xES14_NS15_INS16_ILi0ELi4ELi3EEES19_NSW_INS5_IJS1A_NSA_ILi16EEEEEENS5_IJS21_SC_EEEEEEENS4_39AutoVectorizingCopyWithAssumedAlignmentILi128EEENS4_14SM90_TMA_STOREES25_S27_S27_EEEvvEEEEvNT_6ParamsE,(.L_x_170 - _ZN7cutlass13device_kernelINS_4gemm6kernel13GemmUniversalIN4cute5tupleIJiiiiEEENS1_10collective13CollectiveMmaINS1_35MainloopSm100TmaUmmaWarpSpecializedILi13ELi2ELi4ENS5_IJNS4_1CILi2EEENSA_ILi1EEESC_EEEEENS5_IJNSA_ILi64EEENSA_ILi176EEESF_EEENS_12float_e4m3_tENS5_IJlSC_lEEESI_SJ_NS4_8TiledMMAINS4_8MMA_AtomIJNS4_10MMA_TraitsINS4_19SM100_MMA_F8F6F4_SSEJSI_SI_fSF_SG_NS4_17integral_constantINS4_4UMMA5MajorELSQ_0EEESR_NSO_INSP_7ScaleInELSS_0EEEST_EEEEEENS4_6LayoutINS5_IJSC_SC_SC_EEENS5_IJNSA_ILi0EEESY_SY_EEEEENS5_IJNS4_10UnderscoreES11_S11_EEEEENS4_13SM90_TMA_LOADENS4_14ComposedLayoutINS4_7SwizzleILi2ELi4ELi3EEENS4_18smem_ptr_flag_bitsILi8EEENSW_INS5_IJNSA_ILi8EEESF_EEENS5_IJSF_SC_EEEEEEEvNS4_8identityENS4_23SM90_TMA_LOAD_MULTICASTES1E_vS1F_EENS_8epilogue10collective18CollectiveEpilogueINS1I_23Sm100TmaWarpSpecializedILi1ELi1ELi88ELb0ELb0EEEJSH_NS5_IJNSW_ISF_SC_EENSW_ISG_SC_EEEEESI_SJ_SI_SJ_NS1I_6fusion15FusionCallbacksIS1M_NS1Q_17LinearCombinationISI_fSI_fLNS_15FloatRoundStyleE2EEESH_S1P_JEEENS4_5SM1004TMEM4LOAD25SM100_TMEM_LOAD_16dp32b8xES14_NS15_INS16_ILi0ELi4ELi3EEES19_NSW_INS5_IJS1A_NSA_ILi16EEEEEENS5_IJS21_SC_EEEEEEENS4_39AutoVectorizingCopyWithAssumedAlignmentILi128EEENS4_14SM90_TMA_STOREES25_S27_S27_EEEvvEEEEvNT_6ParamsE)
        .other          _ZN7cutlass13device_kernelINS_4gemm6kernel13GemmUniversalIN4cute5tupleIJiiiiEEENS1_10collective13CollectiveMmaINS1_35MainloopSm100TmaUmmaWarpSpecializedILi13ELi2ELi4ENS5_IJNS4_1CILi2EEENSA_ILi1EEESC_EEEEENS5_IJNSA_ILi64EEENSA_ILi176EEESF_EEENS_12float_e4m3_tENS5_IJlSC_lEEESI_SJ_NS4_8TiledMMAINS4_8MMA_AtomIJNS4_10MMA_TraitsINS4_19SM100_MMA_F8F6F4_SSEJSI_SI_fSF_SG_NS4_17integral_constantINS4_4UMMA5MajorELSQ_0EEESR_NSO_INSP_7ScaleInELSS_0EEEST_EEEEEENS4_6LayoutINS5_IJSC_SC_SC_EEENS5_IJNSA_ILi0EEESY_SY_EEEEENS5_IJNS4_10UnderscoreES11_S11_EEEEENS4_13SM90_TMA_LOADENS4_14ComposedLayoutINS4_7SwizzleILi2ELi4ELi3EEENS4_18smem_ptr_flag_bitsILi8EEENSW_INS5_IJNSA_ILi8EEESF_EEENS5_IJSF_SC_EEEEEEEvNS4_8identityENS4_23SM90_TMA_LOAD_MULTICASTES1E_vS1F_EENS_8epilogue10collective18CollectiveEpilogueINS1I_23Sm100TmaWarpSpecializedILi1ELi1ELi88ELb0ELb0EEEJSH_NS5_IJNSW_ISF_SC_EENSW_ISG_SC_EEEEESI_SJ_SI_SJ_NS1I_6fusion15FusionCallbacksIS1M_NS1Q_17LinearCombinationISI_fSI_fLNS_15FloatRoundStyleE2EEESH_S1P_JEEENS4_5SM1004TMEM4LOAD25SM100_TMEM_LOAD_16dp32b8xES14_NS15_INS16_ILi0ELi4ELi3EEES19_NSW_INS5_IJS1A_NSA_ILi16EEEEEENS5_IJS21_SC_EEEEEEENS4_39AutoVectorizingCopyWithAssumedAlignmentILi128EEENS4_14SM90_TMA_STOREES25_S27_S27_EEEvvEEEEvNT_6ParamsE,@"STO_CUDA_ENTRY STV_DEFAULT"
_ZN7cutlass13device_kernelINS_4gemm6kernel13GemmUniversalIN4cute5tupleIJiiiiEEENS1_10collective13CollectiveMmaINS1_35MainloopSm100TmaUmmaWarpSpecializedILi13ELi2ELi4ENS5_IJNS4_1CILi2EEENSA_ILi1EEESC_EEEEENS5_IJNSA_ILi64EEENSA_ILi176EEESF_EEENS_12float_e4m3_tENS5_IJlSC_lEEESI_SJ_NS4_8TiledMMAINS4_8MMA_AtomIJNS4_10MMA_TraitsINS4_19SM100_MMA_F8F6F4_SSEJSI_SI_fSF_SG_NS4_17integral_constantINS4_4UMMA5MajorELSQ_0EEESR_NSO_INSP_7ScaleInELSS_0EEEST_EEEEEENS4_6LayoutINS5_IJSC_SC_SC_EEENS5_IJNSA_ILi0EEESY_SY_EEEEENS5_IJNS4_10UnderscoreES11_S11_EEEEENS4_13SM90_TMA_LOADENS4_14ComposedLayoutINS4_7SwizzleILi2ELi4ELi3EEENS4_18smem_ptr_flag_bitsILi8EEENSW_INS5_IJNSA_ILi8EEESF_EEENS5_IJSF_SC_EEEEEEEvNS4_8identityENS4_23SM90_TMA_LOAD_MULTICASTES1E_vS1F_EENS_8epilogue10collective18CollectiveEpilogueINS1I_23Sm100TmaWarpSpecializedILi1ELi1ELi88ELb0ELb0EEEJSH_NS5_IJNSW_ISF_SC_EENSW_ISG_SC_EEEEESI_SJ_SI_SJ_NS1I_6fusion15FusionCallbacksIS1M_NS1Q_17LinearCombinationISI_fSI_fLNS_15FloatRoundStyleE2EEESH_S1P_JEEENS4_5SM1004TMEM4LOAD25SM100_TMEM_LOAD_16dp32b8xES14_NS15_INS16_ILi0ELi4ELi3EEES19_NSW_INS5_IJS1A_NSA_ILi16EEEEEENS5_IJS21_SC_EEEEEEENS4_39AutoVectorizingCopyWithAssumedAlignmentILi128EEENS4_14SM90_TMA_STOREES25_S27_S27_EEEvvEEEEvNT_6ParamsE:
[----:B------:R-:W1:Y:S01]  /*0000*/  LDC R1, c[0x0][0x37c] ;  /* 0x0000df00ff017b82 */ /* 0x000e620000000800 */
[----:B------:R-:W2:Y:S01]  /*0010*/  S2R R190, SR_TID.X ;  /* 0x0000000000be7919 */ /* 0x000ea20000002100 */
[----:B------:R-:W3:Y:S01]  /*0020*/  LDCU.64 UR6, c[0x0][0x890] ;  /* 0x00011200ff0677ac */ /* 0x000ee20008000a00 */
[----:B------:R-:W-:Y:S02]  /*0030*/  PRMT R183, RZ, 0x7610, R183 ;  /* 0x00007610ffb77816 */ /* 0x000fe400000000b7 */
[----:B------:R-:W-:Y:S01]  /*0040*/  ELECT P3, URZ, PT ;  /* 0x0000000000ff782f */ /* 0x000fe20003860000 */
[----:B------:R-:W4:Y:S01]  /*0050*/  LDCU.64 UR56, c[0x0][0x358] ;  /* 0x00006b00ff3877ac */ /* 0x000f220008000a00 */
[----:B---3--:R-:W-:-:S04]  /*0060*/  UISETP.NE.U32.AND UP0, UPT, UR6, URZ, UPT ;  /* 0x000000ff0600728c */ /* 0x008fc8000bf05070 */
[----:B------:R-:W-:Y:S01]  /*0070*/  UISETP.NE.AND.EX UP0, UPT, UR7, URZ, UPT, UP0 ;  /* 0x000000ff0700728c */ /* 0x000fe2000bf05300 */
[----:B--2---:R-:W-:-:S05]  /*0080*/  SHF.R.U32.HI R184, RZ, 0x5, R190 ;  /* 0x00000005ffb87819 */ /* 0x004fca00000116be */
[----:B------:R-:W2:Y:S02]  /*0090*/  SHFL.IDX PT, R0, R184, RZ, 0x1f ;  /* 0x00001fffb8007589 */ /* 0x000ea400000e0000 */
[----:B--2---:R-:W-:Y:S01]  /*00a0*/  R2UR UR5, R0 ;  /* 0x00000000000572ca */ /* 0x004fe200000e0000 */
[----:B-1--4-:R-:W-:-:S14]  /*00b0*/  BRA.U UP0, `(.L_x_0) ;  /* 0x00000001002c7547 */ /* 0x012fdc000b800000 */
[----:B------:R-:W1:Y:S02]  /*00c0*/  LDCU.64 UR8, c[0x0][0x888] ;  /* 0x00011100ff0877ac */ /* 0x000e640008000a00 */
[----:B-1----:R-:W-:-:S04]  /*00d0*/  UISETP.NE.U32.AND UP0, UPT, UR8, URZ, UPT ;  /* 0x000000ff0800728c */ /* 0x002fc8000bf05070 */
[----:B------:R-:W-:-:S09]  /*00e0*/  UISETP.NE.AND.EX UP0, UPT, UR9, URZ, UPT, UP0 ;  /* 0x000000ff0900728c */ /* 0x000fd2000bf05300 */
[----:B------:R-:W-:Y:S05]  /*00f0*/  BRA.U !UP0, `(.L_x_1) ;  /* 0x0000000108147547 */ /* 0x000fea000b800000 */
[----:B------:R-:W1:Y:S02]  /*0100*/  LDC.64 R2, c[0x0][0x888] ;  /* 0x00022200ff027b82 */ /* 0x000e640000000a00 */
[----:B-1----:R-:W2:Y:S01]  /*0110*/  LDG.E R0, desc[UR56][R2.64] ;  /* 0x0000003802007981 */ /* 0x002ea2000c1e1900 */
[----:B------:R-:W-:Y:S01]  /*0120*/  HFMA2 R183, -RZ, RZ, 0, 5.9604644775390625e-08 ;  /* 0x00000001ffb77431 */ /* 0x000fe200000001ff */
[----:B--2---:R-:W-:Y:S01]  /*0130*/  R2UR UR45, R0 ;  /* 0x00000000002d72ca */ /* 0x004fe200000e0000 */
[----:B------:R-:W-:Y:S05]  /*0140*/  BRA `(.L_x_0) ;  /* 0x0000000000087947 */ /* 0x000fea0003800000 */
.L_x_1:
[----:B------:R-:W-:Y:S01]  /*0150*/  HFMA2 R183, -RZ, RZ, 0, 5.9604644775390625e-08 ;  /* 0x00000001ffb77431 */ /* 0x000fe200000001ff */
[----:B------:R-:W1:Y:S02]  /*0160*/  LDCU UR45, c[0x0][0x880] ;  /* 0x00011000ff2d77ac */ /* 0x000e640008000800 */
.L_x_0:
[----:B------:R-:W2:Y:S02]  /*0170*/  LDCU.64 UR8, c[0x0][0x8b0] ;  /* 0x00011600ff0877ac */ /* 0x000ea40008000a00 */
[----:B--2---:R-:W-:-:S04]  /*0180*/  UISETP.NE.U32.AND UP0, UPT, UR8, URZ, UPT ;  /* 0x000000ff0800728c */ /* 0x004fc8000bf05070 */
[----:B------:R-:W-:-:S09]  /*0190*/  UISETP.NE.AND.EX UP0, UPT, UR9, URZ, UPT, UP0 ;  /* 0x000000ff0900728c */ /* 0x000fd2000bf05300 */
[----:B------:R-:W-:Y:S05]  /*01a0*/  BRA.U UP0, `(.L_x_2) ;  /* 0x0000000100207547 */ /* 0x000fea000b800000 */
[----:B------:R-:W2:Y:S02]  /*01b0*/  LDCU.64 UR8, c[0x0][0x8a8] ;  /* 0x00011500ff0877ac */ /* 0x000ea40008000a00 */
[----:B--2---:R-:W-:-:S04]  /*01c0*/  UISETP.NE.U32.AND UP0, UPT, UR8, URZ, UPT ;  /* 0x000000ff0800728c */ /* 0x004fc8000bf05070 */
[----:B------:R-:W-:-:S09]  /*01d0*/  UISETP.NE.AND.EX UP0, UPT, UR9, URZ, UPT, UP0 ;  /* 0x000000ff0900728c */ /* 0x000fd2000bf05300 */
[----:B------:R-:W-:Y:S05]  /*01e0*/  BRA.U !UP0, `(.L_x_3) ;  /* 0x00000001080c7547 */ /* 0x000fea000b800000 */
[----:B------:R-:W2:Y:S02]  /*01f0*/  LDC.64 R16, c[0x0][0x8a8] ;  /* 0x00022a00ff107b82 */ /* 0x000ea40000000a00 */
[----:B--2---:R2:W5:Y:S01]  /*0200*/  LDG.E R16, desc[UR56][R16.64] ;  /* 0x0000003810107981 */ /* 0x004562000c1e1900 */
[----:B------:R-:W-:Y:S05]  /*0210*/  BRA `(.L_x_2) ;  /* 0x0000000000047947 */ /* 0x000fea0003800000 */
.L_x_3:
[----:B------:R-:W3:Y:S02]  /*0220*/  LDC R16, c[0x0][0x8a0] ;  /* 0x00022800ff107b82 */ /* 0x000ee40000000800 */
.L_x_2:
[----:B------:R-:W-:Y:S01]  /*0230*/  IMAD.U32 R0, RZ, RZ, UR5 ;  /* 0x00000005ff007e24 */ /* 0x000fe2000f8e00ff */
[----:B------:R-:W-:Y:S04]  /*0240*/  BSSY.RECONVERGENT B0, `(.L_x_4) ;  /* 0x000000c000007945 */ /* 0x000fe80003800200 */
[C---:B------:R-:W-:Y:S02]  /*0250*/  ISETP.NE.OR P1, PT, R0.reuse, 0x1, !P3 ;  /* 0x000000010000780c */ /* 0x040fe40005f25670 */
[----:B------:R-:W-:-:S11]  /*0260*/  ISETP.NE.OR P0, PT, R0, 0x3, !P3 ;  /* 0x000000030000780c */ /* 0x000fd60005f05670 */
[----:B------:R-:W-:Y:S05]  /*0270*/  @P1 BRA `(.L_x_5) ;  /* 0x0000000000201947 */ /* 0x000fea0003800000 */
[----:B------:R-:W4:Y:S02]  /*0280*/  LDCU.64 UR8, c[0x0][0x348] ;  /* 0x00006900ff0877ac */ /* 0x000f240008000a00 */
[----:B----4-:R-:W-:Y:S02]  /*0290*/  UIADD3 UR10, UP1, UPT, UR8, 0x80, URZ ;  /* 0x00000080080a7890 */ /* 0x010fe4000ff3e0ff */
[----:B------:R-:W-:Y:S02]  /*02a0*/  UIADD3 UR8, UP0, UPT, UR8, 0x180, URZ ;  /* 0x0000018008087890 */ /* 0x000fe4000ff1e0ff */
[----:B------:R-:W-:Y:S02]  /*02b0*/  UIADD3.X UR11, UPT, UPT, URZ, UR9, URZ, UP1, !UPT ;  /* 0x00000009ff0b7290 */ /* 0x000fe40008ffe4ff */
[----:B------:R-:W-:-:S07]  /*02c0*/  UIADD3.X UR9, UPT, UPT, URZ, UR9, URZ, UP0, !UPT ;  /* 0x00000009ff097290 */ /* 0x000fce00087fe4ff */
[----:B------:R4:W-:Y:S02]  /*02d0*/  UTMACCTL.PF [UR10] ;  /* 0x000000000a0079b9 */ /* 0x0009e40008040000 */
[----:B------:R4:W-:Y:S02]  /*02e0*/  UTMACCTL.PF [UR8] ;  /* 0x00000000080079b9 */ /* 0x0009e40008040000 */
[----:B----4-:R-:W-:Y:S01]  /*02f0*/  NOP ;  /* 0x0000000000007918 */ /* 0x010fe20000000000 */
.L_x_5:
[----:B-1----:R-:W-:Y:S05]  /*0300*/  BSYNC.RECONVERGENT B0 ;  /* 0x0000000000007941 */ /* 0x002fea0003800200 */
.L_x_4:
[----:B------:R-:W-:Y:S04]  /*0310*/  BSSY.RECONVERGENT B0, `(.L_x_6) ;  /* 0x000000a000007945 */ /* 0x000fe80003800200 */
[----:B------:R-:W-:Y:S05]  /*0320*/  @P0 BRA `(.L_x_7) ;  /* 0x0000000000200947 */ /* 0x000fea0003800000 */
[----:B------:R-:W1:Y:S02]  /*0330*/  LDCU.64 UR8, c[0x0][0x348] ;  /* 0x00006900ff0877ac */ /* 0x000e640008000a00 */
[----:B-1----:R-:W-:Y:S02]  /*0340*/  UIADD3 UR10, UP1, UPT, UR8, 0x580, URZ ;  /* 0x00000580080a7890 */ /* 0x002fe4000ff3e0ff */
[----:B------:R-:W-:Y:S02]  /*0350*/  UIADD3 UR8, UP0, UPT, UR8, 0x680, URZ ;  /* 0x0000068008087890 */ /* 0x000fe4000ff1e0ff */
[----:B------:R-:W-:Y:S02]  /*0360*/  UIADD3.X UR11, UPT, UPT, URZ, UR9, URZ, UP1, !UPT ;  /* 0x00000009ff0b7290 */ /* 0x000fe40008ffe4ff */
[----:B------:R-:W-:-:S07]  /*0370*/  UIADD3.X UR9, UPT, UPT, URZ, UR9, URZ, UP0, !UPT ;  /* 0x00000009ff097290 */ /* 0x000fce00087fe4ff */
[----:B------:R1:W-:Y:S02]  /*0380*/  UTMACCTL.PF [UR10] ;  /* 0x000000000a0079b9 */ /* 0x0003e40008040000 */
[----:B------:R1:W-:Y:S02]  /*0390*/  UTMACCTL.PF [UR8] ;  /* 0x00000000080079b9 */ /* 0x0003e40008040000 */
[----:B-1----:R-:W-:Y:S01]  /*03a0*/  NOP ;  /* 0x0000000000007918 */ /* 0x002fe20000000000 */
.L_x_7:
[----:B------:R-:W-:Y:S05]  /*03b0*/  BSYNC.RECONVERGENT B0 ;  /* 0x0000000000007941 */ /* 0x000fea0003800200 */
.L_x_6:
[----:B------:R-:W1:Y:S01]  /*03c0*/  LDCU.64 UR8, c[0x0][0x888] ;  /* 0x00011100ff0877ac */ /* 0x000e620008000a00 */
[----:B------:R-:W-:Y:S02]  /*03d0*/  UISETP.EQ.U32.AND UP1, UPT, UR6, URZ, UPT ;  /* 0x000000ff0600728c */ /* 0x000fe4000bf22070 */
[----:B------:R-:W-:Y:S02]  /*03e0*/  UPLOP3.LUT UP3, UPT, UPT, UPT, UPT, 0x80, 0x8 ;  /* 0x000000000008789c */ /* 0x000fe40003f6f070 */
[----:B-1----:R-:W-:-:S04]  /*03f0*/  UISETP.NE.U32.AND UP0, UPT, UR8, URZ, UPT ;  /* 0x000000ff0800728c */ /* 0x002fc8000bf05070 */
[----:B------:R-:W-:-:S04]  /*0400*/  UISETP.NE.AND.EX UP2, UPT, UR9, URZ, UPT, UP0 ;  /* 0x000000ff0900728c */ /* 0x000fc8000bf45300 */
[----:B------:R-:W-:-:S04]  /*0410*/  UISETP.EQ.OR.EX UP4, UPT, UR7, URZ, !UP2, UP1 ;  /* 0x000000ff0700728c */ /* 0x000fc8000d782710 */
[----:B------:R-:W-:-:S05]  /*0420*/  UP2UR UR61, UPR, URZ, 0x10 ;  /* 0x00000010ff3d7883 */ /* 0x000fca0008000000 */
[----:B------:R-:W-:Y:S07]  /*0430*/  BRA.U !UP4, `(.L_x_8) ;  /* 0x000000010c207547 */ /* 0x000fee000b800000 */
[----:B------:R-:W-:Y:S01]  /*0440*/  UISETP.NE.U32.AND UP1, UPT, UR6, URZ, UPT ;  /* 0x000000ff0600728c */ /* 0x000fe2000bf25070 */
[----:B------:R-:W-:Y:S01]  /*0450*/  FSETP.NEU.AND P0, PT, RZ, UR45, PT ;  /* 0x0000002dff007c0b */ /* 0x000fe2000bf0d000 */
[----:B------:R-:W-:Y:S02]  /*0460*/  USEL UR4, URZ, 0xffffffff, UP2 ;  /* 0xffffffffff047887 */ /* 0x000fe40009000000 */
[----:B------:R-:W-:-:S10]  /*0470*/  UISETP.NE.AND.EX UP1, UPT, UR7, URZ, UPT, UP1 ;  /* 0x000000ff0700728c */ /* 0x000fd4000bf25310 */
[----:B------:R-:W-:Y:S01]  /*0480*/  VOTEU.ANY UP0, P0 ;  /* 0x0000000000ff7886 */ /* 0x000fe20000000100 */
[----:B------:R-:W-:-:S04]  /*0490*/  @!UP1 USEL UR4, URZ, 0xffffffff, UP0 ;  /* 0xffffffffff049887 */ /* 0x000fc80008000000 */
[----:B------:R-:W-:-:S04]  /*04a0*/  ULOP3.LUT UR4, UR4, 0x1, URZ, 0xc0, !UPT ;  /* 0x0000000104047892 */ /* 0x000fc8000f8ec0ff */
[----:B------:R-:W-:-:S11]  /*04b0*/  UISETP.NE.U32.AND UP3, UPT, UR4, 0x1, UPT ;  /* 0x000000010400788c */ /* 0x000fd6000bf65070 */
.L_x_8:
[----:B------:R-:W1:Y:S02]  /*04c0*/  SHFL.IDX PT, R2, R184, RZ, 0x1f ;  /* 0x00001fffb8027589 */ /* 0x000e6400000e0000 */
[----:B-1----:R-:W-:-:S13]  /*04d0*/  ISETP.NE.AND P0, PT, R2, RZ, PT ;  /* 0x000000ff0200720c */ /* 0x002fda0003f05270 */
[----:B------:R-:W-:Y:S05]  /*04e0*/  @P0 BRA `(.L_x_9) ;  /* 0x0000000000ac0947 */ /* 0x000fea0003800000 */
[----:B------:R-:W-:Y:S01]  /*04f0*/  ELECT P0, URZ, PT ;  /* 0x0000000000ff782f */ /* 0x000fe20003800000 */
[----:B------:R-:W-:-:S12]  /*0500*/  BSSY.RECONVERGENT B0, `(.L_x_9) ;  /* 0x0000029000007945 */ /* 0x000fd80003800200 */
[----:B------:R-:W-:Y:S05]  /*0510*/  @!P0 BRA `(.L_x_10) ;  /* 0x00000000009c8947 */ /* 0x000fea0003800000 */
[----:B------:R-:W1:Y:S01]  /*0520*/  S2UR UR7, SR_CgaCtaId ;  /* 0x00000000000779c3 */ /* 0x000e620000008800 */
[----:B------:R-:W-:Y:S01]  /*0530*/  UMOV UR8, 0x400 ;  /* 0x0000040000087882 */ /* 0x000fe20000000000 */
[----:B------:R-:W-:Y:S01]  /*0540*/  UMOV UR6, 0x1 ;  /* 0x0000000100067882 */ /* 0x000fe20000000000 */
[----:B------:R-:W-:Y:S02]  /*0550*/  UMOV UR4, 0x2 ;  /* 0x0000000200047882 */ /* 0x000fe40000000000 */
[----:B------:R-:W-:-:S04]  /*0560*/  UIADD3 UR10, UPT, UPT, -UR4, 0x100000, URZ ;  /* 0x00100000040a7890 */ /* 0x000fc8000fffe1ff */
[----:B------:R-:W-:Y:S02]  /*0570*/  USHF.L.U32 UR11, UR10, 0xb, URZ ;  /* 0x0000000b0a0b7899 */ /* 0x000fe400080006ff */
[----:B------:R-:W-:Y:S02]  /*0580*/  USHF.L.U32 UR10, UR10, 0x1, URZ ;  /* 0x000000010a0a7899 */ /* 0x000fe400080006ff */
[----:B-1----:R-:W-:Y:S02]  /*0590*/  ULEA UR7, UR7, UR8, 0x18 ;  /* 0x0000000807077291 */ /* 0x002fe4000f8ec0ff */
[----:B------:R-:W-:-:S04]  /*05a0*/  UIADD3 UR8, UPT, UPT, -UR6, 0x100000, URZ ;  /* 0x0010000006087890 */ /* 0x000fc8000fffe1ff */
[----:B------:R-:W-:Y:S02]  /*05b0*/  USHF.L.U32 UR9, UR8, 0xb, URZ ;  /* 0x0000000b08097899 */ /* 0x000fe400080006ff */
[----:B------:R-:W-:Y:S01]  /*05c0*/  USHF.L.U32 UR8, UR8, 0x1, URZ ;  /* 0x0000000108087899 */ /* 0x000fe200080006ff */
[----:B------:R-:W1:Y:S11]  /*05d0*/  FENCE.VIEW.ASYNC.S ;  /* 0x00000000000073c6 */ /* 0x000e760000000000 */
[----:B-1----:R1:W4:Y:S01]  /*05e0*/  SYNCS.EXCH.64 URZ, [UR7], UR8 ;  /* 0x0000000807ff75b2 */ /* 0x0023220008000100 */
[----:B------:R1:W1:Y:S01]  /*05f0*/  SYNCS.EXCH.64 URZ, [UR7+0x68], UR10 ;  /* 0x0000680a07ff75b2 */ /* 0x0002620008000100 */
        /* <DEDUP_REMOVED lines=24> */
[----:B----4-:R-:W-:Y:S01]  /*0780*/  NOP ;  /* 0x0000000000007918 */ /* 0x010fe20000000000 */
.L_x_10:
[----:B-1----:R-:W-:Y:S05]  /*0790*/  BSYNC.RECONVERGENT B0 ;  /* 0x0000000000007941 */ /* 0x002fea0003800200 */
.L_x_9:
[----:B------:R-:W1:Y:S01]  /*07a0*/  SHFL.IDX PT, R2, R184, RZ, 0x1f ;  /* 0x00001fffb8027589 */ /* 0x000e6200000e0000 */
[----:B------:R-:W-:Y:S01]  /*07b0*/  NOP ;  /* 0x0000000000007918 */ /* 0x000fe20000000000 */
[----:B-1----:R-:W-:-:S13]  /*07c0*/  ISETP.NE.AND P0, PT, R2, 0x1, PT ;  /* 0x000000010200780c */ /* 0x002fda0003f05270 */
[----:B------:R-:W-:Y:S05]  /*07d0*/  @P0 BRA `(.L_x_11) ;  /* 0x0000000000400947 */ /* 0x000fea0003800000 */
[----:B------:R-:W1:Y:S01]  /*07e0*/  S2UR UR7, SR_CgaCtaId ;  /* 0x00000000000779c3 */ /* 0x000e620000008800 */
[----:B------:R-:W-:Y:S01]  /*07f0*/  UMOV UR8, 0x400 ;  /* 0x0000040000087882 */ /* 0x000fe20000000000 */
[----:B------:R-:W-:Y:S01]  /*0800*/  UMOV UR6, 0x20 ;  /* 0x0000002000067882 */ /* 0x000fe20000000000 */
[----:B------:R-:W-:Y:S01]  /*0810*/  UMOV UR4, 0x80 ;  /* 0x0000008000047882 */ /* 0x000fe20000000000 */
[----:B------:R-:W-:Y:S01]  /*0820*/  ELECT P0, URZ, PT ;  /* 0x0000000000ff782f */ /* 0x000fe20003800000 */
        /* <DEDUP_REMOVED lines=8> */
[----:B-1----:R1:W4:Y:S01]  /*08b0*/  SYNCS.EXCH.64 URZ, [UR7+0xd0], UR8 ;  /* 0x0000d00807ff75b2 */ /* 0x0023220008000100 */
[----:B------:R1:W1:Y:S01]  /*08c0*/  SYNCS.EXCH.64 URZ, [UR7+0xd8], UR10 ;  /* 0x0000d80a07ff75b2 */ /* 0x0002620008000100 */
[----:B------:R-:W-:Y:S01]  /*08d0*/  NOP ;  /* 0x0000000000007918 */ /* 0x000fe20000000000 */
.L_x_11:
[----:B------:R-:W2:Y:S01]  /*08e0*/  SHFL.IDX PT, R2, R184, RZ, 0x1f ;  /* 0x00001fffb8027589 */ /* 0x000ea200000e0000 */
[----:B------:R-:W-:Y:S01]  /*08f0*/  NOP ;  /* 0x0000000000007918 */ /* 0x000fe20000000000 */
[----:B--2---:R-:W-:-:S13]  /*0900*/  ISETP.NE.AND P0, PT, R2, 0x3, PT ;  /* 0x000000030200780c */ /* 0x004fda0003f05270 */
[----:B------:R-:W-:Y:S05]  /*0910*/  @P0 BRA `(.L_x_12) ;  /* 0x0000000000300947 */ /* 0x000fea0003800000 */
[----:B------:R-:W2:Y:S01]  /*0920*/  S2UR UR6, SR_CgaCtaId ;  /* 0x00000000000679c3 */ /* 0x000ea20000008800 */
[----:B-1----:R-:W-:Y:S01]  /*0930*/  UMOV UR7, 0x400 ;  /* 0x0000040000077882 */ /* 0x002fe20000000000 */
[----:B------:R-:W-:Y:S01]  /*0940*/  UMOV UR4, 0x20 ;  /* 0x0000002000047882 */ /* 0x000fe20000000000 */
[----:B------:R-:W-:Y:S01]  /*0950*/  ELECT P0, URZ, PT ;  /* 0x0000000000ff782f */ /* 0x000fe20003800000 */
[----:B------:R-:W-:-:S04]  /*0960*/  UIADD3 UR8, UPT, UPT, -UR4, 0x100000, URZ ;  /* 0x0010000004087890 */ /* 0x000fc8000fffe1ff */
[----:B------:R-:W-:Y:S02]  /*0970*/  USHF.L.U32 UR9, UR8, 0xb, URZ ;  /* 0x0000000b08097899 */ /* 0x000fe400080006ff */
[----:B------:R-:W-:Y:S02]  /*0980*/  USHF.L.U32 UR8, UR8, 0x1, URZ ;  /* 0x0000000108087899 */ /* 0x000fe400080006ff */
[----:B--2---:R-:W-:Y:S01]  /*0990*/  ULEA UR6, UR6, UR7, 0x18 ;  /* 0x0000000706067291 */ /* 0x004fe2000f8ec0ff */
[----:B------:R-:W1:Y:S11]  /*09a0*/  FENCE.VIEW.ASYNC.S ;  /* 0x00000000000073c6 */ /* 0x000e760000000000 */
[----:B-1----:R2:W1:Y:S01]  /*09b0*/  SYNCS.EXCH.64 URZ, [UR6+0xe0], UR8 ;  /* 0x0000e00806ff75b2 */ /* 0x0024620008000100 */
[----:B------:R2:W1:Y:S02]  /*09c0*/  SYNCS.EXCH.64 URZ, [UR6+0xe8], UR8 ;  /* 0x0000e80806ff75b2 */ /* 0x0004640008000100 */
[----:B--2---:R-:W-:Y:S01]  /*09d0*/  NOP ;  /* 0x0000000000007918 */ /* 0x004fe20000000000 */
.L_x_12:
[----:B------:R-:W2:Y:S01]  /*09e0*/  SHFL.IDX PT, R2, R184, RZ, 0x1f ;  /* 0x00001fffb8027589 */ /* 0x000ea200000e0000 */
[----:B------:R-:W-:Y:S01]  /*09f0*/  NOP ;  /* 0x0000000000007918 */ /* 0x000fe20000000000 */
[----:B--2---:R-:W-:-:S13]  /*0a00*/  ISETP.NE.AND P0, PT, R2, 0x4, PT ;  /* 0x000000040200780c */ /* 0x004fda0003f05270 */
[----:B------:R-:W-:Y:S05]  /*0a10*/  @P0 BRA `(.L_x_13) ;  /* 0x00000000004c0947 */ /* 0x000fea0003800000 */
[----:B------:R-:W2:Y:S01]  /*0a20*/  S2UR UR6, SR_CgaCtaId ;  /* 0x00000000000679c3 */ /* 0x000ea20000008800 */
[----:B-1----:R-:W-:Y:S01]  /*0a30*/  UMOV UR8, 0x1e0 ;  /* 0x000001e000087882 */ /* 0x002fe20000000000 */
[----:B------:R-:W-:Y:S01]  /*0a40*/  UMOV UR7, 0x400 ;  /* 0x0000040000077882 */ /* 0x000fe20000000000 */
[----:B------:R-:W-:Y:S01]  /*0a50*/  USEL UR8, UR8, 0x1a0, UP3 ;  /* 0x000001a008087887 */ /* 0x000fe20009800000 */
[----:B------:R-:W-:Y:S01]  /*0a60*/  UMOV UR4, 0x1 ;  /* 0x0000000100047882 */ /* 0x000fe20000000000 */
[----:B------:R-:W-:Y:S01]  /*0a70*/  ELECT P0, URZ, PT ;  /* 0x0000000000ff782f */ /* 0x000fe20003800000 */
[----:B------:R-:W-:-:S04]  /*0a80*/  UIADD3 UR10, UPT, UPT, -UR4, 0x100000, URZ ;  /* 0x00100000040a7890 */ /* 0x000fc8000fffe1ff */
[----:B------:R-:W-:Y:S02]  /*0a90*/  USHF.L.U32 UR11, UR10, 0xb, URZ ;  /* 0x0000000b0a0b7899 */ /* 0x000fe400080006ff */
[----:B------:R-:W-:Y:S02]  /*0aa0*/  USHF.L.U32 UR10, UR10, 0x1, URZ ;  /* 0x000000010a0a7899 */ /* 0x000fe400080006ff */
[----:B------:R-:W-:-:S04]  /*0ab0*/  UIADD3 UR8, UPT, UPT, -UR8, 0x100000, URZ ;  /* 0x0010000008087890 */ /* 0x000fc8000fffe1ff */
[----:B------:R-:W-:Y:S02]  /*0ac0*/  USHF.L.U32 UR9, UR8, 0xb, URZ ;  /* 0x0000000b08097899 */ /* 0x000fe400080006ff */
[----:B------:R-:W-:Y:S02]  /*0ad0*/  USHF.L.U32 UR8, UR8, 0x1, URZ ;  /* 0x0000000108087899 */ /* 0x000fe400080006ff */
[----:B--2---:R-:W-:Y:S01]  /*0ae0*/  ULEA UR6, UR6, UR7, 0x18 ;  /* 0x0000000706067291 */ /* 0x004fe2000f8ec0ff */
[----:B------:R-:W1:Y:S11]  /*0af0*/  FENCE.VIEW.ASYNC.S ;  /* 0x00000000000073c6 */ /* 0x000e760000000000 */
[----:B-1----:R2:W1:Y:S01]  /*0b00*/  SYNCS.EXCH.64 URZ, [UR6+0xf0], UR10 ;  /* 0x0000f00a06ff75b2 */ /* 0x0024620008000100 */
[----:B------:R2:W1:Y:S01]  /*0b10*/  SYNCS.EXCH.64 URZ, [UR6+0x100], UR8 ;  /* 0x0001000806ff75b2 */ /* 0x0004620008000100 */
[----:B------:R2:W1:Y:S01]  /*0b20*/  SYNCS.EXCH.64 URZ, [UR6+0xf8], UR10 ;  /* 0x0000f80a06ff75b2 */ /* 0x0004620008000100 */
[----:B------:R2:W1:Y:S02]  /*0b30*/  SYNCS.EXCH.64 URZ, [UR6+0x108], UR8 ;  /* 0x0001080806ff75b2 */ /* 0x0004640008000100 */
[----:B--2---:R-:W-:Y:S01]  /*0b40*/  NOP ;  /* 0x0000000000007918 */ /* 0x004fe20000000000 */
.L_x_13:
[----:B------:R-:W2:Y:S01]  /*0b50*/  SHFL.IDX PT, R2, R184, RZ, 0x1f ;  /* 0x00001fffb8027589 */ /* 0x000ea200000e0000 */
[----:B------:R-:W-:Y:S01]  /*0b60*/  NOP ;  /* 0x0000000000007918 */ /* 0x000fe20000000000 */
[----:B--2---:R-:W-:-:S13]  /*0b70*/  ISETP.NE.AND P0, PT, R2, 0x5, PT ;  /* 0x000000050200780c */ /* 0x004fda0003f05270 */
[----:B------:R-:W-:Y:S05]  /*0b80*/  @P0 BRA `(.L_x_14) ;  /* 0x0000000000580947 */ /* 0x000fea0003800000 */
[----:B-1----:R-:W1:Y:S01]  /*0b90*/  S2UR UR7, SR_CgaCtaId ;  /* 0x00000000000779c3 */ /* 0x002e620000008800 */
        /* <DEDUP_REMOVED lines=12> */
[----:B-1----:R2:W1:Y:S01]  /*0c60*/  SYNCS.EXCH.64 URZ, [UR7+0x110], UR8 ;  /* 0x0001100807ff75b2 */ /* 0x0024620008000100 */
[----:B------:R2:W1:Y:S01]  /*0c70*/  SYNCS.EXCH.64 URZ, [UR7+0x130], UR10 ;  /* 0x0001300a07ff75b2 */ /* 0x0004620008000100 */
[----:B------:R2:W1:Y:S01]  /*0c80*/  SYNCS.EXCH.64 URZ, [UR7+0x118], UR8 ;  /* 0x0001180807ff75b2 */ /* 0x0004620008000100 */
[----:B------:R2:W1:Y:S01]  /*0c90*/  SYNCS.EXCH.64 URZ, [UR7+0x138], UR10 ;  /* 0x0001380a07ff75b2 */ /* 0x0004620008000100 */
[----:B------:R2:W1:Y:S01]  /*0ca0*/  SYNCS.EXCH.64 URZ, [UR7+0x120], UR8 ;  /* 0x0001200807ff75b2 */ /* 0x0004620008000100 */
[----:B------:R2:W1:Y:S01]  /*0cb0*/  SYNCS.EXCH.64 URZ, [UR7+0x140], UR10 ;  /* 0x0001400a07ff75b2 */ /* 0x0004620008000100 */
[----:B------:R2:W1:Y:S01]  /*0cc0*/  SYNCS.EXCH.64 URZ, [UR7+0x128], UR8 ;  /* 0x0001280807ff75b2 */ /* 0x0004620008000100 */
[----:B------:R2:W1:Y:S02]  /*0cd0*/  SYNCS.EXCH.64 URZ, [UR7+0x148], UR10 ;  /* 0x0001480a07ff75b2 */ /* 0x0004640008000100 */
[----:B--2---:R-:W-:Y:S01]  /*0ce0*/  NOP ;  /* 0x0000000000007918 */ /* 0x004fe20000000000 */
.L_x_14:
[----:B------:R-:W2:Y:S01]  /*0cf0*/  SHFL.IDX PT, R2, R184, RZ, 0x1f ;  /* 0x00001fffb8027589 */ /* 0x000ea200000e0000 */
[----:B------:R-:W1:Y:S01]  /*0d00*/  S2UR UR60, SR_CgaCtaId ;  /* 0x00000000003c79c3 */ /* 0x000e620000008800 */
[----:B------:R-:W-:Y:S01]  /*0d10*/  NOP ;  /* 0x0000000000007918 */ /* 0x000fe20000000000 */
[----:B--2---:R-:W-:-:S13]  /*0d20*/  ISETP.NE.AND P0, PT, R2, 0x3, PT ;  /* 0x000000030200780c */ /* 0x004fda0003f05270 */
[----:B-1----:R-:W-:Y:S05]  /*0d30*/  @P0 BRA `(.L_x_15) ;  /* 0x0000000000340947 */ /* 0x002fea0003800000 */
[----:B------:R-:W-:Y:S01]  /*0d40*/  UMOV UR6, 0x400 ;  /* 0x0000040000067882 */ /* 0x000fe20000000000 */
[----:B------:R-:W-:Y:S01]  /*0d50*/  UMOV UR4, 0x20 ;  /* 0x0000002000047882 */ /* 0x000fe20000000000 */
[----:B------:R-:W-:Y:S02]  /*0d60*/  ULEA UR6, UR60, UR6, 0x18 ;  /* 0x000000063c067291 */ /* 0x000fe4000f8ec0ff */
[----:B------:R-:W-:-:S04]  /*0d70*/  UIADD3 UR8, UPT, UPT, -UR4, 0x100000, URZ ;  /* 0x0010000004087890 */ /* 0x000fc8000fffe1ff */
[----:B------:R-:W-:Y:S02]  /*0d80*/  USHF.L.U32 UR9, UR8, 0xb, URZ ;  /* 0x0000000b08097899 */ /* 0x000fe400080006ff */
[----:B------:R-:W-:Y:S01]  /*0d90*/  USHF.L.U32 UR8, UR8, 0x1, URZ ;  /* 0x0000000108087899 */ /* 0x000fe200080006ff */
[----:B------:R-:W-:Y:S01]  /*0da0*/  ELECT P0, URZ, PT ;  /* 0x0000000000ff782f */ /* 0x000fe20003800000 */
[----:B------:R-:W1:Y:S10]  /*0db0*/  FENCE.VIEW.ASYNC.S ;  /* 0x00000000000073c6 */ /* 0x000e740000000000 */
[----:B-1----:R1:W2:Y:S01]  /*0dc0*/  SYNCS.EXCH.64 URZ, [UR6+0x150], UR8 ;  /* 0x0001500806ff75b2 */ /* 0x0022a20008000100 */
[----:B------:R1:W1:Y:S01]  /*0dd0*/  SYNCS.EXCH.64 URZ, [UR6+0x160], UR8 ;  /* 0x0001600806ff75b2 */ /* 0x0002620008000100 */
[----:B------:R1:W1:Y:S01]  /*0de0*/  SYNCS.EXCH.64 URZ, [UR6+0x158], UR8 ;  /* 0x0001580806ff75b2 */ /* 0x0002620008000100 */
[----:B------:R1:W1:Y:S01]  /*0df0*/  SYNCS.EXCH.64 URZ, [UR6+0x168], UR8 ;  /* 0x0001680806ff75b2 */ /* 0x0002620008000100 */
[----:B------:R-:W-:Y:S01]  /*0e00*/  NOP ;  /* 0x0000000000007918 */ /* 0x000fe20000000000 */
.L_x_15:
[----:B------:R-:W3:Y:S01]  /*0e10*/  LDCU UR4, c[0x0][0x36c] ;  /* 0x00006d80ff0477ac */ /* 0x000ee20008000800 */
[----:B------:R-:W-:Y:S01]  /*0e20*/  ISETP.NE.OR P3, PT, R0, 0x2, !P3 ;  /* 0x000000020000780c */ /* 0x000fe20005f65670 */
[----:B------:R-:W-:Y:S01]  /*0e30*/  NOP ;  /* 0x0000000000007918 */ /* 0x000fe20000000000 */
[----:B------:R-:W-:Y:S01]  /*0e40*/  LOP3.LUT R0, R190, 0x1f, RZ, 0xc0, !PT ;  /* 0x0000001fbe007812 */ /* 0x000fe200078ec0ff */
[----:B------:R-:W-:Y:S02]  /*0e50*/  UISETP.NE.AND UP4, UPT, UR5, 0x2, UPT ;  /* 0x000000020500788c */ /* 0x000fe4000bf85270 */
[----:B------:R-:W-:Y:S02]  /*0e60*/  UISETP.NE.AND UP5, UPT, UR5, URZ, UPT ;  /* 0x000000ff0500728c */ /* 0x000fe4000bfa5270 */
[----:B---3--:R-:W-:-:S09]  /*0e70*/  UISETP.EQ.U32.AND UP6, UPT, UR4, 0x1, UPT ;  /* 0x000000010400788c */ /* 0x008fd2000bfc2070 */
[----:B------:R-:W-:Y:S05]  /*0e80*/  BRA.U !UP6, `(.L_x_16) ;  /* 0x000000010e087547 */ /* 0x000fea000b800000 */
[----:B-12-4-:R-:W-:Y:S01]  /*0e90*/  UCGABAR_ARV ;  /* 0x00000000000079c7 */ /* 0x016fe20008000000 */
[----:B------:R-:W-:Y:S05]  /*0ea0*/  BRA `(.L_x_17) ;  /* 0x0000000000047947 */ /* 0x000fea0003800000 */
.L_x_16:
[----:B-12-4-:R-:W-:Y:S01]  /*0eb0*/  NOP ;  /* 0x0000000000007918 */ /* 0x016fe20000000000 */
.L_x_17:
[----:B------:R-:W1:Y:S01]  /*0ec0*/  S2UR UR59, SR_CTAID.X ;  /* 0x00000000003b79c3 */ /* 0x000e620000002500 */
[----:B------:R-:W-:-:S05]  /*0ed0*/  CS2R.32 R3, SR_CgaSize ;  /* 0x0000000000037805 */ /* 0x000fca0000008a00 */
[----:B------:R-:W-:-:S05]  /*0ee0*/  IMAD R3, R3, -0xa0, RZ ;  /* 0xffffff6003037824 */ /* 0x000fca00078e02ff */
[----:B------:R-:W-:-:S14]  /*0ef0*/  R2UR UR6, R3 ;  /* 0x00000000030672ca */ /* 0x000fdc00000e0000 */
[----:B------:R-:W2:Y:S01]  /*0f00*/  LDCU UR6, c[0x0][UR6+0x2b0] ;  /* 0x00005600060677ac */ /* 0x000ea20008000800 */
[----:B------:R-:W-:-:S05]  /*0f10*/  CS2R.32 R3, SR_CgaSize ;  /* 0x0000000000037805 */ /* 0x000fca0000008a00 */
[----:B------:R-:W-:-:S05]  /*0f20*/  IMAD R3, R3, -0xa0, RZ ;  /* 0xffffff6003037824 */ /* 0x000fca00078e02ff */
[----:B------:R-:W-:-:S14]  /*0f30*/  R2UR UR4, R3 ;  /* 0x00000000030472ca */ /* 0x000fdc00000e0000 */
[----:B------:R-:W3:Y:S01]  /*0f40*/  LDCU UR4, c[0x0][UR4+0x2b4] ;  /* 0x00005680040477ac */ /* 0x000ee20008000800 */
[----:B------:R-:W4:Y:S01]  /*0f50*/  S2UR UR58, SR_CTAID.Y ;  /* 0x00000000003a79c3 */ /* 0x000f220000002600 */
[----:B------:R-:W-:-:S05]  /*0f60*/  CS2R.32 R3, SR_CgaSize ;  /* 0x0000000000037805 */ /* 0x000fca0000008a00 */
[----:B------:R-:W-:-:S05]  /*0f70*/  IMAD R3, R3, -0xa0, RZ ;  /* 0xffffff6003037824 */ /* 0x000fca00078e02ff */
[----:B------:R-:W-:-:S14]  /*0f80*/  R2UR UR7, R3 ;  /* 0x00000000030772ca */ /* 0x000fdc00000e0000 */
[----:B------:R-:W3:Y:S01]  /*0f90*/  LDCU UR7, c[0x0][UR7+0x2a0] ;  /* 0x00005400070777ac */ /* 0x000ee20008000800 */
[----:B------:R-:W3:Y:S01]  /*0fa0*/  LDCU UR15, c[0x0][0xb24] ;  /* 0x00016480ff0f77ac */ /* 0x000ee20008000800 */
[----:B------:R-:W3:Y:S01]  /*0fb0*/  LDCU UR37, c[0x0][0xb24] ;  /* 0x00016480ff2577ac */ /* 0x000ee20008000800 */
[----:B------:R-:W3:Y:S01]  /*0fc0*/  LDCU UR12, c[0x0][0xb30] ;  /* 0x00016600ff0c77ac */ /* 0x000ee20008000800 */
[----:B-1----:R-:W-:-:S05]  /*0fd0*/  I2FP.F32.U32 R3, UR59 ;  /* 0x0000003b00037c45 */ /* 0x002fca0008201000 */
[----:B--2---:R-:W-:Y:S01]  /*0fe0*/  FMUL R3, R3, UR6 ;  /* 0x0000000603037c20 */ /* 0x004fe20008400000 */
[----:B------:R-:W-:-:S05]  /*0ff0*/  CS2R.32 R2, SR_CgaSize ;  /* 0x0000000000027805 */ /* 0x000fca0000008a00 */
[----:B------:R-:W-:-:S05]  /*1000*/  IMAD R2, R2, -0xa0, RZ ;  /* 0xffffff6002027824 */ /* 0x000fca00078e02ff */
[----:B------:R-:W-:-:S14]  /*1010*/  R2UR UR6, R2 ;  /* 0x00000000020672ca */ /* 0x000fdc00000e0000 */
[----:B------:R-:W1:Y:S01]  /*1020*/  LDCU UR6, c[0x0][UR6+0x2a4] ;  /* 0x00005480060677ac */ /* 0x000e620008000800 */
[----:B----4-:R-:W-:Y:S01]  /*1030*/  I2FP.F32.U32 R2, UR58 ;  /* 0x0000003a00027c45 */ /* 0x010fe20008201000 */
[----:B------:R-:W2:Y:S04]  /*1040*/  F2I.U32.TRUNC.NTZ R3, R3 ;  /* 0x0000000300037305 */ /* 0x000ea8000020f000 */
[----:B---3--:R-:W-:Y:S01]  /*1050*/  FMUL R2, R2, UR4 ;  /* 0x0000000402027c20 */ /* 0x008fe20008400000 */
[----:B------:R-:W-:-:S04]  /*1060*/  ULOP3.LUT UR4, UR60, 0x1, URZ, 0xc0, !UPT ;  /* 0x000000013c047892 */ /* 0x000fc8000f8ec0ff */
[----:B------:R-:W-:Y:S01]  /*1070*/  UISETP.NE.U32.AND UP0, UPT, UR4, 0x1, UPT ;  /* 0x000000010400788c */ /* 0x000fe2000bf05070 */
[----:B------:R-:W3:Y:S03]  /*1080*/  F2I.U32.TRUNC.NTZ R2, R2 ;  /* 0x0000000200027305 */ /* 0x000ee6000020f000 */
[----:B------:R-:W-:Y:S01]  /*1090*/  USEL UR4, URZ, 0x1600, UP0 ;  /* 0x00001600ff047887 */ /* 0x000fe20008000000 */
[----:B--2---:R-:W-:Y:S02]  /*10a0*/  R2UR UR47, R3 ;  /* 0x00000000032f72ca */ /* 0x004fe400000e0000 */
[----:B---3--:R-:W-:Y:S02]  /*10b0*/  R2UR UR46, R2 ;  /* 0x00000000022e72ca */ /* 0x008fe400000e0000 */
[----:B------:R-:W-:-:S09]  /*10c0*/  PRMT R2, RZ, 0x7610, R2 ;  /* 0x00007610ff027816 */ /* 0x000fd20000000002 */
[----:B------:R-:W-:-:S04]  /*10d0*/  UIADD3 UR47, UPT, UPT, -UR47, URZ, URZ ;  /* 0x000000ff2f2f7290 */ /* 0x000fc8000fffe1ff */
[----:B------:R-:W-:Y:S02]  /*10e0*/  UIMAD UR47, UR7, UR47, UR59 ;  /* 0x0000002f072f72a4 */ /* 0x000fe4000f8e023b */
[----:B------:R-:W-:-:S04]  /*10f0*/  UIADD3 UR46, UPT, UPT, -UR46, URZ, URZ ;  /* 0x000000ff2e2e7290 */ /* 0x000fc8000fffe1ff */
[----:B-1----:R-:W-:Y:S01]  /*1100*/  UIMAD UR46, UR6, UR46, UR58 ;  /* 0x0000002e062e72a4 */ /* 0x002fe2000f8e023a */
[----:B------:R-:W-:Y:S11]  /*1110*/  BRA.U UP5, `(.L_x_18) ;  /* 0x0000000105247547 */ /* 0x000ff6000b800000 */
[----:B------:R-:W-:-:S04]  /*1120*/  UISETP.NE.AND UP0, UPT, UR46, URZ, UPT ;  /* 0x000000ff2e00728c */ /* 0x000fc8000bf05270 */
[----:B------:R-:W-:-:S04]  /*1130*/  UISETP.EQ.OR UP0, UPT, UR47, URZ, !UP0 ;  /* 0x000000ff2f00728c */ /* 0x000fc8000c702670 */
[----:B------:R-:W-:Y:S02]  /*1140*/  USEL UR7, URZ, 0x1, !UP0 ;  /* 0x00000001ff077887 */ /* 0x000fe4000c000000 */
[----:B------:R-:W-:-:S04]  /*1150*/  UISETP.NE.AND UP0, UPT, UR46, URZ, UPT ;  /* 0x000000ff2e00728c */ /* 0x000fc8000bf05270 */
[----:B------:R-:W-:Y:S02]  /*1160*/  USEL UR6, URZ, 0x2, UP0 ;  /* 0x00000002ff067887 */ /* 0x000fe40008000000 */
[----:B------:R-:W-:-:S04]  /*1170*/  UISETP.NE.AND UP0, UPT, UR47, 0x1, UPT ;  /* 0x000000012f00788c */ /* 0x000fc8000bf05270 */
[----:B------:R-:W-:-:S04]  /*1180*/  USEL UR6, UR6, 0x2, UP0 ;  /* 0x0000000206067887 */ /* 0x000fc80008000000 */
[----:B------:R-:W-:-:S06]  /*1190*/  UIADD3 UR6, UPT, UPT, UR7, UR6, URZ ;  /* 0x0000000607067290 */ /* 0x000fcc000fffe0ff */
[----:B------:R-:W-:-:S07]  /*11a0*/  MOV R2, UR6 ;  /* 0x0000000600027c02 */ /* 0x000fce0008000f00 */
.L_x_18:
[----:B------:R-:W1:Y:S01]  /*11b0*/  S2UR UR36, SR_CTAID.Z ;  /* 0x00000000002479c3 */ /* 0x000e620000002700 */
[----:B------:R-:W-:-:S09]  /*11c0*/  UISETP.GE.AND UP0, UPT, UR15, 0x1, UPT ;  /* 0x000000010f00788c */ /* 0x000fd2000bf06270 */
[----:B------:R-:W-:Y:S05]  /*11d0*/  BRA.U !UP0, `(.L_x_19) ;  /* 0x0000000108d47547 */ /* 0x000fea000b800000 */
[----:B------:R-:W2:Y:S01]  /*11e0*/  LDCU.128 UR8, c[0x0][0xb10] ;  /* 0x00016200ff0877ac */ /* 0x000ea20008000c00 */
[----:B------:R-:W3:Y:S01]  /*11f0*/  LDCU UR14, c[0x0][0xb0c] ;  /* 0x00016180ff0e77ac */ /* 0x000ee20008000800 */
[----:B------:R-:W4:Y:S01]  /*1200*/  LDCU UR17, c[0x0][0x370] ;  /* 0x00006e00ff1177ac */ /* 0x000f220008000800 */
[----:B------:R-:W1:Y:S01]  /*1210*/  LDCU UR16, c[0x0][0x374] ;  /* 0x00006e80ff1077ac */ /* 0x000e620008000800 */
[----:B------:R-:W1:Y:S01]  /*1220*/  LDCU UR13, c[0x0][0xb20] ;  /* 0x00016400ff0d77ac */ /* 0x000e620008000800 */
[----:B--2---:R-:W-:Y:S02]  /*1230*/  UIMAD.WIDE.U32 UR6, UR59, UR8, URZ ;  /* 0x000000083b0672a5 */ /* 0x004fe4000f8e00ff */
[----:B---3--:R-:W-:Y:S02]  /*1240*/  UISETP.NE.AND UP0, UPT, UR14, 0x1, UPT ;  /* 0x000000010e00788c */ /* 0x008fe4000bf05270 */
[----:B------:R-:W-:Y:S02]  /*1250*/  UIMAD.WIDE.U32 UR20, UR58, UR11, URZ ;  /* 0x0000000b3a1472a5 */ /* 0x000fe4000f8e00ff */
[----:B----4-:R-:W-:-:S02]  /*1260*/  UIMAD.WIDE.U32 UR18, UR17, UR8, URZ ;  /* 0x00000008111272a5 */ /* 0x010fc4000f8e00ff */
[----:B------:R-:W-:Y:S01]  /*1270*/  UISETP.NE.AND UP1, UPT, UR15, 0x1, UPT ;  /* 0x000000010f00788c */ /* 0x000fe2000bf25270 */
[----:B------:R-:W-:Y:S02]  /*1280*/  UMOV UR8, UR7 ;  /* 0x0000000700087c82 */ /* 0x000fe40008000000 */
[----:B------:R-:W2:Y:S01]  /*1290*/  LDCU.64 UR6, c[0x0][0xb28] ;  /* 0x00016500ff0677ac */ /* 0x000ea20008000a00 */
[----:B------:R-:W-:Y:S01]  /*12a0*/  USHF.R.U32.HI UR8, URZ, UR9, UR8 ;  /* 0x00000009ff087299 */ /* 0x000fe20008011608 */
[----:B------:R-:W-:-:S03]  /*12b0*/  UMOV UR18, UR19 ;  /* 0x0000001300127c82 */ /* 0x000fc60008000000 */
[----:B------:R-:W-:Y:S02]  /*12c0*/  USEL UR8, UR59, UR8, !UP0 ;  /* 0x000000083b087287 */ /* 0x000fe4000c000000 */
[----:B------:R-:W-:Y:S02]  /*12d0*/  @UP0 USHF.R.U32.HI UR17, URZ, UR9, UR18 ;  /* 0x00000009ff110299 */ /* 0x000fe40008011612 */
[----:B------:R-:W-:Y:S02]  /*12e0*/  UISETP.NE.AND UP0, UPT, UR10, 0x1, UPT ;  /* 0x000000010a00788c */ /* 0x000fe4000bf05270 */
[----:B-1----:R-:W-:Y:S01]  /*12f0*/  UIMAD.WIDE.U32 UR18, UR16, UR11, URZ ;  /* 0x0000000b101272a5 */ /* 0x002fe2000f8e00ff */
[----:B------:R-:W-:Y:S02]  /*1300*/  UMOV UR9, UR21 ;  /* 0x0000001500097c82 */ /* 0x000fe40008000000 */
[----:B------:R-:W-:-:S04]  /*1310*/  USHF.R.U32.HI UR9, URZ, UR13, UR9 ;  /* 0x0000000dff097299 */ /* 0x000fc80008011609 */
[----:B------:R-:W-:Y:S01]  /*1320*/  UMOV UR18, UR19 ;  /* 0x0000001300127c82 */ /* 0x000fe20008000000 */
[----:B------:R-:W-:Y:S02]  /*1330*/  USEL UR9, UR58, UR9, !UP0 ;  /* 0x000000093a097287 */ /* 0x000fe4000c000000 */
[----:B------:R-:W-:Y:S02]  /*1340*/  @UP0 USHF.R.U32.HI UR16, URZ, UR13, UR18 ;  /* 0x0000000dff100299 */ /* 0x000fe40008011612 */
[----:B--2---:R-:W-:Y:S02]  /*1350*/  UIMAD.WIDE.U32 UR18, UR17, UR6, URZ ;  /* 0x00000006111272a5 */ /* 0x004fe4000f8e00ff */
[----:B------:R-:W-:Y:S02]  /*1360*/  UIMAD.WIDE.U32 UR20, UR16, UR6, URZ ;  /* 0x00000006101472a5 */ /* 0x000fe4000f8e00ff */
[----:B------:R-:W-:-:S03]  /*1370*/  UIADD3 UR13, UPT, UPT, -UR8, URZ, URZ ;  /* 0x000000ff080d7290 */ /* 0x000fc6000fffe1ff */
[----:B------:R-:W-:Y:S01]  /*1380*/  UMOV UR18, UR19 ;  /* 0x0000001300127c82 */ /* 0x000fe20008000000 */
[----:B------:R-:W-:Y:S01]  /*1390*/  UIMAD UR13, UR14, UR13, UR59 ;  /* 0x0000000d0e0d72a4 */ /* 0x000fe2000f8e023b */
[----:B------:R-:W-:Y:S01]  /*13a0*/  UMOV UR11, UR21 ;  /* 0x00000015000b7c82 */ /* 0x000fe20008000000 */
[----:B------:R-:W-:Y:S02]  /*13b0*/  @UP1 USHF.R.U32.HI UR17, URZ, UR7, UR18 ;  /* 0x00000007ff111299 */ /* 0x000fe40008011612 */
[----:B------:R-:W-:Y:S02]  /*13c0*/  @UP1 USHF.R.U32.HI UR16, URZ, UR7, UR11 ;  /* 0x00000007ff101299 */ /* 0x000fe4000801160b */
[----:B------:R-:W-:Y:S02]  /*13d0*/  UIMAD UR11, UR17, UR15, URZ ;  /* 0x0000000f110b72a4 */ /* 0x000fe4000f8e02ff */
[----:B------:R-:W-:Y:S02]  /*13e0*/  UIMAD UR16, UR16, UR15, URZ ;  /* 0x0000000f101072a4 */ /* 0x000fe4000f8e02ff */
[----:B------:R-:W-:-:S02]  /*13f0*/  UIMAD.WIDE.U32 UR20, UR9, UR6, URZ ;  /* 0x00000006091472a5 */ /* 0x000fc4000f8e00ff */
[----:B------:R-:W-:Y:S02]  /*1400*/  UISETP.GE.AND UP0, UPT, UR9, UR16, UPT ;  /* 0x000000100900728c */ /* 0x000fe4000bf06270 */
[----:B------:R-:W-:Y:S02]  /*1410*/  UIMAD.WIDE.U32 UR18, UR8, UR6, URZ ;  /* 0x00000006081272a5 */ /* 0x000fe4000f8e00ff */
[----:B------:R-:W-:Y:S01]  /*1420*/  UISETP.GE.OR UP0, UPT, UR8, UR11, UP0 ;  /* 0x0000000b0800728c */ /* 0x000fe20008706670 */
[----:B------:R-:W-:Y:S01]  /*1430*/  UMOV UR6, UR21 ;  /* 0x0000001500067c82 */ /* 0x000fe20008000000 */
[----:B------:R-:W-:Y:S02]  /*1440*/  UIADD3 UR11, UPT, UPT, -UR9, URZ, URZ ;  /* 0x000000ff090b7290 */ /* 0x000fe4000fffe1ff */
[----:B------:R-:W-:Y:S02]  /*1450*/  USHF.R.U32.HI UR6, URZ, UR7, UR6 ;  /* 0x00000007ff067299 */ /* 0x000fe40008011606 */
[----:B------:R-:W-:-:S02]  /*1460*/  UIMAD UR11, UR10, UR11, UR58 ;  /* 0x0000000b0a0b72a4 */ /* 0x000fc4000f8e023a */
[----:B------:R-:W-:-:S03]  /*1470*/  USEL UR6, UR9, UR6, !UP1 ;  /* 0x0000000609067287 */ /* 0x000fc6000c800000 */
[----:B------:R-:W-:Y:S02]  /*1480*/  @!UP0 UMOV UR16, UR19 ;  /* 0x0000001300108c82 */ /* 0x000fe40008000000 */
[----:B------:R-:W-:Y:S02]  /*1490*/  @!UP0 USHF.R.U32.HI UR16, URZ, UR7, UR16 ;  /* 0x00000007ff108299 */ /* 0x000fe40008011610 */
[----:B------:R-:W-:Y:S02]  /*14a0*/  UIADD3 UR7, UPT, UPT, -UR6, URZ, URZ ;  /* 0x000000ff06077290 */ /* 0x000fe4000fffe1ff */
[----:B------:R-:W-:Y:S02]  /*14b0*/  @!UP0 USEL UR16, UR8, UR16, !UP1 ;  /* 0x0000001008108287 */ /* 0x000fe4000c800000 */
[----:B------:R-:W-:Y:S02]  /*14c0*/  UIMAD UR7, UR15, UR7, UR9 ;  /* 0x000000070f0772a4 */ /* 0x000fe4000f8e0209 */
[----:B------:R-:W-:-:S02]  /*14d0*/  @!UP0 UIADD3 UR6, UPT, UPT, UR6, -UR16, URZ ;  /* 0x8000001006068290 */ /* 0x000fc4000fffe0ff */
[----:B------:R-:W-:Y:S02]  /*14e0*/  @!UP0 UIMAD UR7, UR7, UR17, UR16 ;  /* 0x00000011070782a4 */ /* 0x000fe4000f8e0210 */
[----:B------:R-:W-:-:S04]  /*14f0*/  @!UP0 UIMAD UR9, UR6, UR15, UR8 ;  /* 0x0000000f060982a4 */ /* 0x000fc8000f8e0208 */
[----:B------:R-:W-:Y:S01]  /*1500*/  UIMAD UR58, UR9, UR10, UR11 ;  /* 0x0000000a093a72a4 */ /* 0x000fe2000f8e020b */
[----:B------:R-:W-:Y:S02]  /*1510*/  @!UP0 UMOV UR8, UR7 ;  /* 0x0000000700088c82 */ /* 0x000fe40008000000 */
[----:B------:R-:W-:-:S12]  /*1520*/  UIMAD UR59, UR8, UR14, UR13 ;  /* 0x0000000e083b72a4 */ /* 0x000fd8000f8e020d */
.L_x_19:
[----:B------:R-:W-:-:S09]  /*1530*/  UISETP.NE.AND UP0, UPT, UR12, 0x1, UPT ;  /* 0x000000010c00788c */ /* 0x000fd2000bf05270 */
[----:B------:R-:W-:Y:S05]  /*1540*/  BRA.U UP0, `(.L_x_20) ;  /* 0x0000000100447547 */ /* 0x000fea000b800000 */
[----:B------:R-:W2:Y:S01]  /*1550*/  LDCU.128 UR8, c[0x0][0xb10] ;  /* 0x00016200ff0877ac */ /* 0x000ea20008000c00 */
[----:B------:R-:W3:Y:S01]  /*1560*/  LDCU UR7, c[0x0][0xb0c] ;  /* 0x00016180ff0777ac */ /* 0x000ee20008000800 */
[----:B------:R-:W4:Y:S01]  /*1570*/  LDCU UR6, c[0x0][0xb20] ;  /* 0x00016400ff0677ac */ /* 0x000f220008000800 */
[----:B--2---:R-:W-:Y:S02]  /*1580*/  UIMAD.WIDE.U32 UR14, UR59, UR8, URZ ;  /* 0x000000083b0e72a5 */ /* 0x004fe4000f8e00ff */
[----:B------:R-:W-:Y:S02]  /*1590*/  UIMAD.WIDE.U32 UR12, UR58, UR11, URZ ;  /* 0x0000000b3a0c72a5 */ /* 0x000fe4000f8e00ff */
[----:B---3--:R-:W-:-:S03]  /*15a0*/  UISETP.NE.AND UP0, UPT, UR7, 0x1, UPT ;  /* 0x000000010700788c */ /* 0x008fc6000bf05270 */
[----:B------:R-:W-:Y:S02]  /*15b0*/  UMOV UR8, UR15 ;  /* 0x0000000f00087c82 */ /* 0x000fe40008000000 */
[----:B------:R-:W-:Y:S01]  /*15c0*/  USHF.R.U32.HI UR8, URZ, UR9, UR8 ;  /* 0x00000009ff087299 */ /* 0x000fe20008011608 */
[----:B------:R-:W-:-:S03]  /*15d0*/  UMOV UR12, UR13 ;  /* 0x0000000d000c7c82 */ /* 0x000fc60008000000 */
[----:B------:R-:W-:Y:S02]  /*15e0*/  USEL UR8, UR59, UR8, !UP0 ;  /* 0x000000083b087287 */ /* 0x000fe4000c000000 */
[----:B------:R-:W-:Y:S02]  /*15f0*/  UISETP.NE.AND UP0, UPT, UR10, 0x1, UPT ;  /* 0x000000010a00788c */ /* 0x000fe4000bf05270 */
[----:B----4-:R-:W-:-:S04]  /*1600*/  USHF.R.U32.HI UR6, URZ, UR6, UR12 ;  /* 0x00000006ff067299 */ /* 0x010fc8000801160c */
[----:B------:R-:W-:-:S04]  /*1610*/  USEL UR6, UR58, UR6, !UP0 ;  /* 0x000000063a067287 */ /* 0x000fc8000c000000 */
[----:B------:R-:W-:Y:S02]  /*1620*/  UIADD3 UR9, UPT, UPT, UR8, -UR6, URZ ;  /* 0x8000000608097290 */ /* 0x000fe4000fffe0ff */
[----:B------:R-:W-:Y:S02]  /*1630*/  UIADD3 UR6, UPT, UPT, -UR8, UR6, URZ ;  /* 0x0000000608067290 */ /* 0x000fe4000fffe1ff */
[----:B------:R-:W-:Y:S02]  /*1640*/  UIMAD UR58, UR9, UR10, UR58 ;  /* 0x0000000a093a72a4 */ /* 0x000fe4000f8e023a */
[----:B------:R-:W-:-:S12]  /*1650*/  UIMAD UR59, UR6, UR7, UR59 ;  /* 0x00000007063b72a4 */ /* 0x000fd8000f8e023b */
.L_x_20:
[----:B------:R-:W-:Y:S01]  /*1660*/  UISETP.NE.AND UP0, UPT, UR5, 0x2, UPT ;  /* 0x000000020500788c */ /* 0x000fe2000bf05270 */
[----:B------:R-:W-:Y:S09]  /*1670*/  BRA.U !UP6, `(.L_x_21) ;  /* 0x000000010e0c7547 */ /* 0x000ff2000b800000 */
[----:B------:R-:W-:Y:S01]  /*1680*/  UCGABAR_WAIT ;  /* 0x0000000000007dc7 */ /* 0x000fe20008000000 */
[----:B------:R-:W-:Y:S01]  /*1690*/  CCTL.IVALL ;  /* 0x00000000ff00798f */ /* 0x000fe20002000000 */
[----:B------:R-:W-:Y:S05]  /*16a0*/  BRA `(.L_x_22) ;  /* 0x0000000000047947 */ /* 0x000fea0003800000 */
.L_x_21:
[----:B------:R-:W-:Y:S06]  /*16b0*/  BAR.SYNC.DEFER_BLOCKING 0x0 ;  /* 0x0000000000007b1d */ /* 0x000fec0000010000 */
.L_x_22:
[----:B------:R-:W-:Y:S05]  /*16c0*/  BRA.U UP0, `(.L_x_23) ;  /* 0x0000001500f47547 */ /* 0x000fea000b800000 */
[----:B------:R-:W2:Y:S01]  /*16d0*/  LDCU UR27, c[0x0][0x38c] ;  /* 0x00007180ff1b77ac */ /* 0x000ea20008000800 */
[----:B------:R-:W-:Y:S01]  /*16e0*/  PLOP3.LUT P1, PT, PT, PT, UP3, 0x80, 0x8 ;  /* 0x000000000008781c */ /* 0x000fe20003f2f038 */
[----:B------:R-:W-:Y:S01]  /*16f0*/  IMAD.MOV.U32 R12, RZ, RZ, 0x1 ;  /* 0x00000001ff0c7424 */ /* 0x000fe200078e00ff */
[----:B------:R-:W-:Y:S01]  /*1700*/  ISETP.EQ.OR P2, PT, R0, RZ, P3 ;  /* 0x000000ff0000720c */ /* 0x000fe20001f42670 */
[----:B------:R-:W-:Y:S01]  /*1710*/  UISETP.NE.AND UP1, UPT, UR5, URZ, UPT ;  /* 0x000000ff0500728c */ /* 0x000fe2000bf25270 */
[----:B------:R-:W-:Y:S01]  /*1720*/  PLOP3.LUT P1, PT, P1, PT, PT, 0x8, 0x80 ;  /* 0x000000000080781c */ /* 0x000fe20000f2e170 */
[----:B------:R-:W-:Y:S01]  /*1730*/  UMOV UR6, 0x400 ;  /* 0x0000040000067882 */ /* 0x000fe20000000000 */
[----:B------:R-:W-:Y:S01]  /*1740*/  USEL UR14, URZ, 0x1, UP4 ;  /* 0x00000001ff0e7887 */ /* 0x000fe2000a000000 */
[----:B------:R-:W-:Y:S01]  /*1750*/  CS2R R10, SRZ ;  /* 0x00000000000a7805 */ /* 0x000fe2000001ff00 */
[----:B------:R-:W-:Y:S01]  /*1760*/  ULEA UR6, UR60, UR6, 0x18 ;  /* 0x000000063c067291 */ /* 0x000fe2000f8ec0ff */
[----:B------:R-:W-:Y:S01]  /*1770*/  IMAD.MOV.U32 R9, RZ, RZ, RZ ;  /* 0x000000ffff097224 */ /* 0x000fe200078e00ff */
[----:B------:R-:W3:Y:S01]  /*1780*/  LDCU UR21, c[0x0][0x370] ;  /* 0x00006e00ff1577ac */ /* 0x000ee20008000800 */
[----:B------:R-:W-:Y:S01]  /*1790*/  IMAD.MOV.U32 R8, RZ, RZ, 0x1 ;  /* 0x00000001ff087424 */ /* 0x000fe200078e00ff */
[----:B------:R-:W4:Y:S01]  /*17a0*/  LDCU.64 UR30, c[0x0][0x348] ;  /* 0x00006900ff1e77ac */ /* 0x000f220008000a00 */
[----:B--2---:R-:W-:-:S02]  /*17b0*/  UIADD3 UR7, UPT, UPT, UR27, 0x3f, URZ ;  /* 0x0000003f1b077890 */ /* 0x004fc4000fffe0ff */
[----:B------:R-:W-:Y:S02]  /*17c0*/  UIADD3 UR5, UPT, UPT, UR27, -0x1, URZ ;  /* 0xffffffff1b057890 */ /* 0x000fe4000fffe0ff */
[----:B------:R-:W-:Y:S02]  /*17d0*/  USHF.R.S32.HI UR29, URZ, 0x1f, UR7 ;  /* 0x0000001fff1d7899 */ /* 0x000fe40008011407 */
[----:B------:R-:W-:Y:S02]  /*17e0*/  UISETP.GE.U32.AND UP2, UPT, UR5, -0x7f, UPT ;  /* 0xffffff810500788c */ /* 0x000fe4000bf46070 */
[----:B------:R-:W-:Y:S02]  /*17f0*/  ULEA.HI UR29, UR29, UR7, URZ, 0x6 ;  /* 0x000000071d1d7291 */ /* 0x000fe4000f8f30ff */
[----:B------:R-:W-:Y:S02]  /*1800*/  USHF.R.U32.HI UR25, URZ, 0x6, UR4 ;  /* 0x00000006ff197899 */ /* 0x000fe40008011604 */
[----:B------:R-:W-:-:S02]  /*1810*/  USHF.R.S32.HI UR29, URZ, 0x6, UR29 ;  /* 0x00000006ff1d7899 */ /* 0x000fc4000801141d */
[----:B------:R-:W-:Y:S02]  /*1820*/  UIADD3 UR27, UPT, UPT, UR27, 0x7e, URZ ;  /* 0x0000007e1b1b7890 */ /* 0x000fe4000fffe0ff */
[----:B------:R-:W-:Y:S01]  /*1830*/  UISETP.LT.U32.AND UP0, UPT, UR29, 0xd, UPT ;  /* 0x0000000d1d00788c */ /* 0x000fe2000bf01070 */
[----:B------:R-:W2:Y:S03]  /*1840*/  LDCU UR15, c[0x0][0x374] ;  /* 0x00006e80ff0f77ac */ /* 0x000ea60008000800 */
[----:B------:R-:W-:Y:S02]  /*1850*/  USEL UR28, UR29, 0xd, UP0 ;  /* 0x0000000d1d1c7887 */ /* 0x000fe40008000000 */
[----:B------:R-:W-:Y:S02]  /*1860*/  USEL UR14, UR14, 0x2, UP1 ;  /* 0x000000020e0e7887 */ /* 0x000fe40008800000 */
[----:B------:R-:W-:-:S02]  /*1870*/  UIADD3 UR13, UPT, UPT, UR28, -0x1, URZ ;  /* 0xffffffff1c0d7890 */ /* 0x000fc4000fffe0ff */
[----:B------:R-:W-:Y:S02]  /*1880*/  @UP2 UIADD3 UR13, UPT, UPT, UR28, URZ, URZ ;  /* 0x000000ff1c0d2290 */ /* 0x000fe4000fffe0ff */
[----:B------:R-:W-:Y:S02]  /*1890*/  UIADD3 UR5, UPT, UPT, UR6, 0x12a80, UR4 ;  /* 0x00012a8006057890 */ /* 0x000fe4000fffe004 */
[----:B------:R-:W-:Y:S02]  /*18a0*/  UIADD3 UR26, UPT, UPT, UR29, -UR28, URZ ;  /* 0x8000001c1d1a7290 */ /* 0x000fe4000fffe0ff */
[----:B------:R-:W-:Y:S01]  /*18b0*/  UIADD3 UR13, UPT, UPT, UR13, 0x1, URZ ;  /* 0x000000010d0d7890 */ /* 0x000fe2000fffe0ff */
[----:B---34-:R-:W-:-:S11]  /*18c0*/  UMOV UR24, URZ ;  /* 0x000000ff00187c82 */ /* 0x018fd60008000000 */
.L_x_43:
[----:B------:R-:W-:-:S09]  /*18d0*/  UISETP.NE.AND UP0, UPT, UR60, URZ, UPT ;  /* 0x000000ff3c00728c */ /* 0x000fd2000bf05270 */
[----:B-1----:R-:W-:Y:S05]  /*18e0*/  BRA.U UP0, `(.L_x_24) ;  /* 0x0000000100287547 */ /* 0x002fea000b800000 */
[----:B------:R-:W-:Y:S02]  /*18f0*/  LEA R0, R9, UR6, 0x3 ;  /* 0x0000000609007c11 */ /* 0x000fe4000f8e18ff */
[----:B------:R-:W-:-:S04]  /*1900*/  SHF.L.U32 R3, R8, 0x1f, RZ ;  /* 0x0000001f08037819 */ /* 0x000fc800000006ff */
[----:B------:R-:W3:Y:S02]  /*1910*/  SYNCS.PHASECHK.TRANS64.TRYWAIT P0, [R0+URZ+0x160], R3 ;  /* 0x00016003000075a7 */ /* 0x000ee400080011ff */
[----:B---3--:R-:W-:Y:S05]  /*1920*/  @!P0 BRA `(.L_x_25) ;  /* 0x0000007400b48947 */ /* 0x008fea0003800000 */
.L_x_117:
[----:B------:R4:W-:Y:S01]  /*1930*/  SYNCS.ARRIVE.TRANS64.A1T0 RZ, [R0+URZ+0x150], RZ ;  /* 0x000150ff00ff79a7 */ /* 0x0009e200081000ff */
[----:B------:R-:W-:-:S05]  /*1940*/  VIADD R9, R9, 0x1 ;  /* 0x0000000109097836 */ /* 0x000fca0000000000 */
[----:B------:R-:W-:-:S04]  /*1950*/  ISETP.NE.AND P0, PT, R9, 0x2, PT ;  /* 0x000000020900780c */ /* 0x000fc80003f05270 */
[----:B---3--:R-:W-:Y:S02]  /*1960*/  SEL R3, RZ, 0x1, P0 ;  /* 0x00000001ff037807 */ /* 0x008fe40000000000 */
[----:B------:R-:W-:Y:S02]  /*1970*/  SEL R9, R9, RZ, P0 ;  /* 0x000000ff09097207 */ /* 0x000fe40000000000 */
[----:B------:R-:W-:-:S07]  /*1980*/  LOP3.LUT R8, R8, R3, RZ, 0x3c, !PT ;  /* 0x0000000308087212 */ /* 0x000fce00078e3cff */
.L_x_24:
[----:B------:R-:W-:Y:S01]  /*1990*/  ULEA UR7, UR24, UR6, 0x3 ;  /* 0x0000000618077291 */ /* 0x000fe2000f8e18ff */
[----:B----4-:R-:W-:Y:S01]  /*19a0*/  SHF.L.U32 R0, R12, 0x1f, RZ ;  /* 0x0000001f0c007819 */ /* 0x010fe200000006ff */
[----:B------:R-:W-:Y:S02]  /*19b0*/  UISETP.GE.U32.AND UP0, UPT, UR27, 0x7f, UPT ;  /* 0x0000007f1b00788c */ /* 0x000fe4000bf06070 */
[----:B------:R-:W-:Y:S02]  /*19c0*/  USHF.L.U32 UR35, UR59, 0x6, URZ ;  /* 0x000000063b237899 */ /* 0x000fe400080006ff */
[----:B------:R-:W-:Y:S01]  /*19d0*/  UIMAD UR19, UR58, 0xb0, UR25 ;  /* 0x000000b03a1378a4 */ /* 0x000fe2000f8e0219 */
[----:B------:R-:W-:Y:S02]  /*19e0*/  UMOV UR32, URZ ;  /* 0x000000ff00207c82 */ /* 0x000fe40008000000 */
[----:B------:R3:W4:Y:S02]  /*19f0*/  SYNCS.PHASECHK.TRANS64.TRYWAIT P0, [UR7+0x68], R0 ;  /* 0x00006800ff0075a7 */ /* 0x0007240008001107 */
[----:B------:R-:W-:Y:S07]  /*1a00*/  BRA.U !UP0, `(.L_x_26) ;  /* 0x0000000108bc7547 */ /* 0x000fee000b800000 */
[----:B------:R-:W-:Y:S01]  /*1a10*/  UMOV UR8, URZ ;  /* 0x000000ff00087c82 */ /* 0x000fe20008000000 */
[----:B------:R-:W-:-:S05]  /*1a20*/  UMOV UR7, UR24 ;  /* 0x0000001800077c82 */ /* 0x000fca0008000000 */
.L_x_32:
[----:B------:R-:W-:Y:S01]  /*1a30*/  @!P3 MOV R2, 0x3c00 ;  /* 0x00003c000002b802 */ /* 0x000fe20000000f00 */
[----:B------:R-:W-:Y:S01]  /*1a40*/  ULEA UR33, UR7, UR6, 0x3 ;  /* 0x0000000607217291 */ /* 0x000fe2000f8e18ff */
[----:B-12-4-:R-:W-:Y:S11]  /*1a50*/  @P0 BRA `(.L_x_27) ;  /* 0x00000000000c0947 */ /* 0x016ff60003800000 */
[----:B------:R-:W-:Y:S04]  /*1a60*/  SHF.L.U32 R3, R12, 0x1f, RZ ;  /* 0x0000001f0c037819 */ /* 0x000fe800000006ff */
[----:B------:R-:W4:Y:S02]  /*1a70*/  SYNCS.PHASECHK.TRANS64.TRYWAIT P0, [UR33+0x68], R3 ;  /* 0x00006803ff0075a7 */ /* 0x000f240008001121 */
[----:B----4-:R-:W-:Y:S05]  /*1a80*/  @!P0 BRA `(.L_x_28) ;  /* 0x0000007400708947 */ /* 0x010fea0003800000 */
.L_x_27:
[----:B------:R4:W-:Y:S01]  /*1a90*/  @!P3 SYNCS.ARRIVE.TRANS64 RZ, [UR33], R2 ;  /* 0x00000002ffffb9a7 */ /* 0x0009e20008000021 */
[----:B------:R-:W-:Y:S04]  /*1aa0*/  ULOP3.LUT UR9, UR14, 0x2, URZ, 0xfc, !UPT ;  /* 0x000000020e097892 */ /* 0x000fe8000f8efcff */
[----:B------:R-:W-:Y:S09]  /*1ab0*/  UISETP.NE.AND UP0, UPT, UR9, 0x2, UPT ;  /* 0x000000020900788c */ /* 0x000ff2000bf05270 */
[----:B------:R-:W-:Y:S05]  /*1ac0*/  BRA.U UP0, `(.L_x_29) ;  /* 0x0000000100047547 */ /* 0x000fea000b800000 */
[----:B-12---:R-:W-:Y:S05]  /*1ad0*/  BPT.TRAP 0x1 ;  /* 0x000000040000795c */ /* 0x006fea0000300000 */
.L_x_29:
[----:B------:R-:W-:Y:S04]  /*1ae0*/  BSSY.RECONVERGENT B0, `(.L_x_30) ;  /* 0x0000003000007945 */ /* 0x000fe80003800200 */
[----:B------:R-:W-:Y:S05]  /*1af0*/  @P2 BRA `(.L_x_31) ;  /* 0x0000000000042947 */ /* 0x000fea0003800000 */
[----:B-12---:R-:W-:Y:S05]  /*1b00*/  BPT.TRAP 0x1 ;  /* 0x000000040000795c */ /* 0x006fea0000300000 */
.L_x_31:
[----:B-12---:R-:W-:Y:S05]  /*1b10*/  BSYNC.RECONVERGENT B0 ;  /* 0x0000000000007941 */ /* 0x006fea0003800200 */
.L_x_30:
[----:B------:R-:W-:Y:S02]  /*1b20*/  UIADD3 UR24, UPT, UPT, UR7, 0x1, URZ ;  /* 0x0000000107187890 */ /* 0x000fe4000fffe0ff */
[----:B------:R-:W-:Y:S02]  /*1b30*/  ULEA UR32, UR7, UR6, 0xc ;  /* 0x0000000607207291 */ /* 0x000fe4000f8e60ff */
[----:B------:R-:W-:Y:S02]  /*1b40*/  UISETP.NE.AND UP0, UPT, UR24, 0xd, UPT ;  /* 0x0000000d1800788c */ /* 0x000fe4000bf05270 */
[----:B------:R-:W-:Y:S02]  /*1b50*/  USHF.L.U32 UR34, UR8, 0x6, URZ ;  /* 0x0000000608227899 */ /* 0x000fe400080006ff */
[----:B------:R-:W-:Y:S02]  /*1b60*/  USEL UR10, URZ, 0x1, UP0 ;  /* 0x00000001ff0a7887 */ /* 0x000fe40008000000 */
[----:B------:R-:W-:Y:S02]  /*1b70*/  USEL UR24, UR24, URZ, UP0 ;  /* 0x000000ff18187287 */ /* 0x000fe40008000000 */
[----:B------:R-:W-:Y:S02]  /*1b80*/  UIADD3 UR32, UPT, UPT, UR32, 0x5a80, URZ ;  /* 0x00005a8020207890 */ /* 0x000fe4000fffe0ff */
[----:B------:R-:W-:Y:S01]  /*1b90*/  ULEA UR9, UR24, UR6, 0x3 ;  /* 0x0000000618097291 */ /* 0x000fe2000f8e18ff */
[----:B------:R-:W-:Y:S01]  /*1ba0*/  LOP3.LUT R12, R12, UR10, RZ, 0x3c, !PT ;  /* 0x0000000a0c0c7c12 */ /* 0x000fe2000f8e3cff */
[----:B------:R-:W-:Y:S02]  /*1bb0*/  UIADD3 UR10, UP1, UPT, UR30, 0x80, URZ ;  /* 0x000000801e0a7890 */ /* 0x000fe4000ff3e0ff */
[----:B------:R-:W-:Y:S01]  /*1bc0*/  UIMAD UR16, UR7, 0x2c00, UR4 ;  /* 0x00002c00071078a4 */ /* 0x000fe2000f8e0204 */
[----:B---3--:R-:W-:Y:S01]  /*1bd0*/  SHF.L.U32 R0, R12, 0x1f, RZ ;  /* 0x0000001f0c007819 */ /* 0x008fe200000006ff */
[----:B------:R-:W-:Y:S02]  /*1be0*/  UIADD3.X UR11, UPT, UPT, URZ, UR31, URZ, UP1, !UPT ;  /* 0x0000001fff0b7290 */ /* 0x000fe40008ffe4ff */
[----:B------:R-:W-:Y:S01]  /*1bf0*/  UIADD3 UR40, UP0, UPT, UR30, 0x180, URZ ;  /* 0x000001801e287890 */ /* 0x000fe2000ff1e0ff */
[----:B------:R1:W2:Y:S01]  /*1c00*/  SYNCS.PHASECHK.TRANS64.TRYWAIT P0, [UR9+0x68], R0 ;  /* 0x00006800ff0075a7 */ /* 0x0002a20008001109 */
[----:B------:R-:W-:Y:S01]  /*1c10*/  UIADD3 UR16, UPT, UPT, UR6, 0x12a80, UR16 ;  /* 0x00012a8006107890 */ /* 0x000fe2000fffe010 */
[----:B------:R-:W-:Y:S01]  /*1c20*/  UMOV UR38, 0x0 ;  /* 0x0000000000267882 */ /* 0x000fe20000000000 */
[----:B------:R-:W-:Y:S01]  /*1c30*/  UMOV UR39, 0x10000000 ;  /* 0x1000000000277882 */ /* 0x000fe20000000000 */
[----:B------:R-:W-:Y:S02]  /*1c40*/  UIADD3.X UR41, UPT, UPT, URZ, UR31, URZ, UP0, !UPT ;  /* 0x0000001fff297290 */ /* 0x000fe400087fe4ff */
[----:B------:R3:W-:Y:S01]  /*1c50*/  UTMALDG.3D [UR32], [UR10], desc[UR38] ;  /* 0x000026200a0075b4 */ /* 0x0007e20008011000 */
[----:B------:R-:W-:Y:S01]  /*1c60*/  UIADD3 UR8, UPT, UPT, UR8, 0x1, URZ ;  /* 0x0000000108087890 */ /* 0x000fe2000fffe0ff */
[----:B------:R-:W-:Y:S01]  /*1c70*/  UMOV UR7, 0x30000 ;  /* 0x0003000000077882 */ /* 0x000fe20000000000 */
[----:B------:R-:W-:Y:S01]  /*1c80*/  UMOV UR20, UR36 ;  /* 0x0000002400147c82 */ /* 0x000fe20008000000 */
[----:B------:R-:W-:Y:S01]  /*1c90*/  UMOV UR17, UR33 ;  /* 0x0000002100117c82 */ /* 0x000fe20008000000 */
[----:B------:R-:W-:Y:S01]  /*1ca0*/  UMOV UR18, UR34 ;  /* 0x0000002200127c82 */ /* 0x000fe20008000000 */
[----:B------:R-:W-:Y:S01]  /*1cb0*/  UISETP.NE.AND UP0, UPT, UR8, UR13, UPT ;  /* 0x0000000d0800728c */ /* 0x000fe2000bf05270 */
[----:B------:R4:W-:Y:S01]  /*1cc0*/  UTMALDG.3D.MULTICAST [UR16], [UR40], UR7, desc[UR38] ;  /* 0x00002610280073b4 */ /* 0x0009e20008011807 */
[----:B---3--:R-:W-:Y:S01]  /*1cd0*/  UMOV UR32, UR13 ;  /* 0x0000000d00207c82 */ /* 0x008fe20008000000 */
[----:B----4-:R-:W-:Y:S06]  /*1ce0*/  UMOV UR7, UR24 ;  /* 0x0000001800077c82 */ /* 0x010fec0008000000 */
[----:B------:R-:W-:Y:S05]  /*1cf0*/  BRA.U UP0, `(.L_x_32) ;  /* 0xfffffffd004c7547 */ /* 0x000fea000b83ffff */
.L_x_26:
[----:B------:R-:W-:Y:S01]  /*1d00*/  ULEA UR7, UR24, UR6, 0x3 ;  /* 0x0000000618077291 */ /* 0x000fe2000f8e18ff */
[----:B-1-3--:R-:W-:Y:S01]  /*1d10*/  SHF.L.U32 R0, R12, 0x1f, RZ ;  /* 0x0000001f0c007819 */ /* 0x00afe200000006ff */
[----:B------:R-:W-:Y:S01]  /*1d20*/  @!P1 SYNCS.ARRIVE.TRANS64.A1T0 RZ, [UR6+0xe8], RZ ;  /* 0x0000e8ffffff99a7 */ /* 0x000fe20008100006 */
[----:B------:R-:W-:-:S06]  /*1d30*/  UISETP.GT.AND UP0, UPT, UR29, UR28, UPT ;  /* 0x0000001c1d00728c */ /* 0x000fcc000bf04270 */
[----:B--2-4-:R1:W2:Y:S03]  /*1d40*/  SYNCS.PHASECHK.TRANS64.TRYWAIT P0, [UR7+0x68], R0 ;  /* 0x00006800ff0075a7 */ /* 0x0142a60008001107 */
[----:B------:R-:W-:Y:S05]  /*1d50*/  BRA.U !UP0, `(.L_x_33) ;  /* 0x0000000108bc7547 */ /* 0x000fea000b800000 */
[----:B------:R-:W-:Y:S01]  /*1d60*/  UIADD3 UR34, UPT, UPT, UR26, UR32, URZ ;  /* 0x000000201a227290 */ /* 0x000fe2000fffe0ff */
[----:B------:R-:W-:-:S11]  /*1d70*/  UMOV UR7, UR24 ;  /* 0x0000001800077c82 */ /* 0x000fd60008000000 */
.L_x_39:
[----:B--2---:R-:W-:Y:S01]  /*1d80*/  @!P3 MOV R2, 0x3c00 ;  /* 0x00003c000002b802 */ /* 0x004fe20000000f00 */
[----:B---3--:R-:W-:Y:S01]  /*1d90*/  ULEA UR9, UR7, UR6, 0x3 ;  /* 0x0000000607097291 */ /* 0x008fe2000f8e18ff */
[----:B--2-4-:R-:W-:Y:S11]  /*1da0*/  @P0 BRA `(.L_x_34) ;  /* 0x00000000000c0947 */ /* 0x014ff60003800000 */
[----:B------:R-:W-:Y:S04]  /*1db0*/  SHF.L.U32 R3, R12, 0x1f, RZ ;  /* 0x0000001f0c037819 */ /* 0x000fe800000006ff */
[----:B------:R-:W2:Y:S02]  /*1dc0*/  SYNCS.PHASECHK.TRANS64.TRYWAIT P0, [UR9+0x68], R3 ;  /* 0x00006803ff0075a7 */ /* 0x000ea40008001109 */
[----:B--2---:R-:W-:Y:S05]  /*1dd0*/  @!P0 BRA `(.L_x_35) ;  /* 0x0000007000b48947 */ /* 0x004fea0003800000 */
.L_x_34:
[----:B------:R2:W-:Y:S01]  /*1de0*/  @!P3 SYNCS.ARRIVE.TRANS64 RZ, [UR9], R2 ;  /* 0x00000002ffffb9a7 */ /* 0x0005e20008000009 */
[----:B------:R-:W-:Y:S04]  /*1df0*/  ULOP3.LUT UR8, UR14, 0x2, URZ, 0xfc, !UPT ;  /* 0x000000020e087892 */ /* 0x000fe8000f8efcff */
[----:B------:R-:W-:Y:S09]  /*1e00*/  UISETP.NE.AND UP0, UPT, UR8, 0x2, UPT ;  /* 0x000000020800788c */ /* 0x000ff2000bf05270 */
[----:B------:R-:W-:Y:S05]  /*1e10*/  BRA.U UP0, `(.L_x_36) ;  /* 0x0000000100047547 */ /* 0x000fea000b800000 */
[----:B------:R-:W-:Y:S05]  /*1e20*/  BPT.TRAP 0x1 ;  /* 0x000000040000795c */ /* 0x000fea0000300000 */
.L_x_36:
[----:B------:R-:W-:Y:S04]  /*1e30*/  BSSY.RECONVERGENT B0, `(.L_x_37) ;  /* 0x0000003000007945 */ /* 0x000fe80003800200 */
[----:B------:R-:W-:Y:S05]  /*1e40*/  @P2 BRA `(.L_x_38) ;  /* 0x0000000000042947 */ /* 0x000fea0003800000 */
[----:B------:R-:W-:Y:S05]  /*1e50*/  BPT.TRAP 0x1 ;  /* 0x000000040000795c */ /* 0x000fea0000300000 */
.L_x_38:
[----:B------:R-:W-:Y:S05]  /*1e60*/  BSYNC.RECONVERGENT B0 ;  /* 0x0000000000007941 */ /* 0x000fea0003800200 */
.L_x_37:
[----:B------:R-:W-:Y:S02]  /*1e70*/  UIADD3 UR24, UPT, UPT, UR7, 0x1, URZ ;  /* 0x0000000107187890 */ /* 0x000fe4000fffe0ff */
[----:B------:R-:W-:Y:S02]  /*1e80*/  UIADD3 UR42, UP1, UPT, UR30, 0x80, URZ ;  /* 0x000000801e2a7890 */ /* 0x000fe4000ff3e0ff */
[----:B------:R-:W-:Y:S02]  /*1e90*/  UISETP.NE.AND UP0, UPT, UR24, 0xd, UPT ;  /* 0x0000000d1800788c */ /* 0x000fe4000bf05270 */
[----:B------:R-:W-:Y:S02]  /*1ea0*/  UIADD3.X UR43, UPT, UPT, URZ, UR31, URZ, UP1, !UPT ;  /* 0x0000001fff2b7290 */ /* 0x000fe40008ffe4ff */
[----:B------:R-:W-:Y:S02]  /*1eb0*/  USEL UR10, URZ, 0x1, UP0 ;  /* 0x00000001ff0a7887 */ /* 0x000fe40008000000 */
[----:B------:R-:W-:Y:S02]  /*1ec0*/  USEL UR24, UR24, URZ, UP0 ;  /* 0x000000ff18187287 */ /* 0x000fe40008000000 */
[----:B------:R-:W-:Y:S02]  /*1ed0*/  UIADD3 UR40, UP0, UPT, UR30, 0x180, URZ ;  /* 0x000001801e287890 */ /* 0x000fe4000ff1e0ff */
[----:B------:R-:W-:Y:S01]  /*1ee0*/  ULEA UR8, UR24, UR6, 0x3 ;  /* 0x0000000618087291 */ /* 0x000fe2000f8e18ff */
[----:B------:R-:W-:Y:S01]  /*1ef0*/  LOP3.LUT R12, R12, UR10, RZ, 0x3c, !PT ;  /* 0x0000000a0c0c7c12 */ /* 0x000fe2000f8e3cff */
[----:B------:R-:W-:Y:S02]  /*1f00*/  USHF.L.U32 UR10, UR32, 0x6, URZ ;  /* 0x00000006200a7899 */ /* 0x000fe400080006ff */
[----:B------:R-:W-:Y:S01]  /*1f10*/  UIMAD UR16, UR7, 0x2c00, UR5 ;  /* 0x00002c00071078a4 */ /* 0x000fe2000f8e0205 */
[----:B-1----:R-:W-:Y:S01]  /*1f20*/  SHF.L.U32 R0, R12, 0x1f, RZ ;  /* 0x0000001f0c007819 */ /* 0x002fe200000006ff */
[----:B------:R-:W-:Y:S02]  /*1f30*/  UIADD3.X UR41, UPT, UPT, URZ, UR31, URZ, UP0, !UPT ;  /* 0x0000001fff297290 */ /* 0x000fe400087fe4ff */
[----:B------:R-:W-:Y:S01]  /*1f40*/  UIADD3 UR32, UPT, UPT, UR32, 0x1, URZ ;  /* 0x0000000120207890 */ /* 0x000fe2000fffe0ff */
[----:B------:R3:W4:Y:S01]  /*1f50*/  SYNCS.PHASECHK.TRANS64.TRYWAIT P0, [UR8+0x68], R0 ;  /* 0x00006800ff0075a7 */ /* 0x0007220008001108 */
[----:B------:R-:W-:Y:S01]  /*1f60*/  ULEA UR8, UR7, UR6, 0xc ;  /* 0x0000000607087291 */ /* 0x000fe2000f8e60ff */
[----:B------:R-:W-:Y:S01]  /*1f70*/  UMOV UR38, 0x0 ;  /* 0x0000000000267882 */ /* 0x000fe20000000000 */
[----:B------:R-:W-:Y:S02]  /*1f80*/  UMOV UR39, 0x10000000 ;  /* 0x1000000000277882 */ /* 0x000fe40000000000 */
[----:B------:R-:W-:Y:S01]  /*1f90*/  UIADD3 UR8, UPT, UPT, UR8, 0x5a80, URZ ;  /* 0x00005a8008087890 */ /* 0x000fe2000fffe0ff */
[----:B------:R-:W-:Y:S01]  /*1fa0*/  UMOV UR11, UR35 ;  /* 0x00000023000b7c82 */ /* 0x000fe20008000000 */
[----:B------:R-:W-:Y:S01]  /*1fb0*/  UMOV UR12, UR36 ;  /* 0x00000024000c7c82 */ /* 0x000fe20008000000 */
[----:B------:R-:W-:Y:S01]  /*1fc0*/  UMOV UR33, 0x30000 ;  /* 0x0003000000217882 */ /* 0x000fe20000000000 */
[----:B------:R-:W-:Y:S01]  /*1fd0*/  UMOV UR20, UR36 ;  /* 0x0000002400147c82 */ /* 0x000fe20008000000 */
[----:B------:R-:W-:Y:S01]  /*1fe0*/  UMOV UR17, UR9 ;  /* 0x0000000900117c82 */ /* 0x000fe20008000000 */
[----:B------:R-:W-:Y:S01]  /*1ff0*/  UMOV UR18, UR10 ;  /* 0x0000000a00127c82 */ /* 0x000fe20008000000 */
[----:B------:R-:W-:Y:S02]  /*2000*/  UISETP.NE.AND UP0, UPT, UR32, UR34, UPT ;  /* 0x000000222000728c */ /* 0x000fe4000bf05270 */
[----:B------:R3:W-:Y:S01]  /*2010*/  UTMALDG.3D [UR8], [UR42], desc[UR38] ;  /* 0x000026082a0075b4 */ /* 0x0007e20008011000 */
[----:B------:R-:W-:Y:S01]  /*2020*/  UMOV UR7, UR24 ;  /* 0x0000001800077c82 */ /* 0x000fe20008000000 */
[----:B------:R3:W-:Y:S05]  /*2030*/  UTMALDG.3D.MULTICAST [UR16], [UR40], UR33, desc[UR38] ;  /* 0x00002610280073b4 */ /* 0x0007ea0008011821 */
[----:B------:R-:W-:Y:S05]  /*2040*/  BRA.U UP0, `(.L_x_39) ;  /* 0xfffffffd004c7547 */ /* 0x000fea000b83ffff */
.L_x_33:
[C---:B------:R-:W-:Y:S01]  /*2050*/  LEA R3, R11.reuse, UR6, 0x3 ;  /* 0x000000060b037c11 */ /* 0x040fe2000f8e18ff */
[----:B------:R-:W-:Y:S01]  /*2060*/  NOP ;  /* 0x0000000000007918 */ /* 0x000fe20000000000 */
[----:B-1-3--:R-:W-:Y:S02]  /*2070*/  SHF.L.U32 R0, R10, 0x1f, RZ ;  /* 0x0000001f0a007819 */ /* 0x00afe400000006ff */
[----:B------:R-:W-:Y:S02]  /*2080*/  LEA R5, R11, UR6, 0x4 ;  /* 0x000000060b057c11 */ /* 0x000fe4000f8e20ff */
[----:B--2-4-:R-:W1:Y:S02]  /*2090*/  SYNCS.PHASECHK.TRANS64.TRYWAIT P0, [R3+URZ+0xf0], R0 ;  /* 0x0000f000030075a7 */ /* 0x014e6400080011ff */
[----:B-1----:R-:W-:Y:S05]  /*20a0*/  @!P0 BRA `(.L_x_40) ;  /* 0x0000007000188947 */ /* 0x002fea0003800000 */
.L_x_120:
[----:B------:R-:W2:Y:S01]  /*20b0*/  LDS.128 R4, [R5+0x180] ;  /* 0x0001800005047984 */ /* 0x000ea20000000c00 */
[----:B------:R-:W-:Y:S01]  /*20c0*/  UISETP.GE.AND UP0, UPT, UR37, 0x1, UPT ;  /* 0x000000012500788c */ /* 0x000fe2000bf06270 */
[----:B------:R-:W-:Y:S01]  /*20d0*/  @!PT LDS RZ, [RZ] ;  /* 0x00000000fffff984 */ /* 0x000fe20000000800 */
[----:B------:R-:W-:Y:S01]  /*20e0*/  @!PT LDS RZ, [RZ] ;  /* 0x00000000fffff984 */ /* 0x000fe20000000800 */
[----:B------:R-:W-:Y:S01]  /*20f0*/  @!PT LDS RZ, [RZ] ;  /* 0x00000000fffff984 */ /* 0x000fe20000000800 */
[----:B------:R-:W-:Y:S01]  /*2100*/  @!PT LDS RZ, [RZ] ;  /* 0x00000000fffff984 */ /* 0x000fe20000000800 */
[----:B------:R3:W-:Y:S06]  /*2110*/  MEMBAR.ALL.CTA ;  /* 0x0000000000007992 */ /* 0x0007ec0000008000 */
[----:B---3--:R-:W3:Y:S01]  /*2120*/  FENCE.VIEW.ASYNC.S ;  /* 0x00000000000073c6 */ /* 0x008ee20000000000 */
[----:B--2---:R-:W-:-:S13]  /*2130*/  LOP3.LUT P0, RZ, R6, 0x1, RZ, 0xc0, !PT ;  /* 0x0000000106ff7812 */ /* 0x004fda000780c0ff */
[----:B---3--:R-:W-:Y:S01]  /*2140*/  VOTEU.ANY UP1, P0 ;  /* 0x0000000000ff7886 */ /* 0x008fe20000020100 */
[----:B------:R-:W-:-:S13]  /*2150*/  PLOP3.LUT P0, PT, PT, PT, UP1, 0x80, 0x8 ;  /* 0x000000000008781c */ /* 0x000fda0003f0f018 */
[----:B-1----:R-:W-:Y:S02]  /*2160*/  @P0 LOP3.LUT R0, R5, 0xffff, RZ, 0xc0, !PT ;  /* 0x0000ffff05000812 */ /* 0x002fe400078ec0ff */
[----:B------:R-:W-:Y:S02]  /*2170*/  @P0 MOV R2, R4 ;  /* 0x0000000400020202 */ /* 0x000fe40000000f00 */
[----:B------:R-:W-:Y:S01]  /*2180*/  @P0 R2UR UR8, R0 ;  /* 0x00000000000802ca */ /* 0x000fe200000e0000 */
[----:B------:R-:W-:Y:S01]  /*2190*/  VIADD R0, R3, 0x100 ;  /* 0x0000010003007836 */ /* 0x000fe20000000000 */
[----:B------:R-:W-:Y:S02]  /*21a0*/  @P0 SHF.R.U32.HI R4, RZ, 0x10, R5 ;  /* 0x00000010ff040819 */ /* 0x000fe40000011605 */
[----:B------:R-:W-:Y:S02]  /*21b0*/  @P0 R2UR UR9, R2 ;  /* 0x00000000020902ca */ /* 0x000fe400000e0000 */
[----:B------:R-:W-:-:S02]  /*21c0*/  PRMT R0, RZ, 0x654, R0 ;  /* 0x00000654ff007816 */ /* 0x000fc40000000000 */
[----:B------:R-:W-:Y:S02]  /*21d0*/  @P0 R2UR UR7, R4 ;  /* 0x00000000040702ca */ /* 0x000fe400000e0000 */
[----:B------:R1:W-:Y:S03]  /*21e0*/  SYNCS.ARRIVE.TRANS64.RED.A1T0 RZ, [R0+URZ], RZ ;  /* 0x000000ff00ff79a7 */ /* 0x0003e600081004ff */
[----:B------:R-:W-:-:S04]  /*21f0*/  @UP1 UMOV UR22, UR8 ;  /* 0x0000000800161c82 */ /* 0x000fc80008000000 */
[----:B------:R-:W-:-:S04]  /*2200*/  @UP1 UMOV UR23, UR9 ;  /* 0x0000000900171c82 */ /* 0x000fc80008000000 */
[----:B------:R-:W-:Y:S01]  /*2210*/  @UP1 UMOV UR36, UR7 ;  /* 0x0000000700241c82 */ /* 0x000fe20008000000 */
[----:B------:R-:W-:Y:S05]  /*2220*/  BRA.U !UP0, `(.L_x_41) ;  /* 0x0000000108d47547 */ /* 0x000fea000b800000 */
[----:B------:R-:W2:Y:S01]  /*2230*/  LDCU.128 UR8, c[0x0][0xb10] ;  /* 0x00016200ff0877ac */ /* 0x000ea20008000c00 */
[----:B------:R-:W3:Y:S01]  /*2240*/  LDCU UR7, c[0x0][0xb20] ;  /* 0x00016400ff0777ac */ /* 0x000ee20008000800 */
[----:B------:R-:W4:Y:S01]  /*2250*/  LDCU UR12, c[0x0][0xb0c] ;  /* 0x00016180ff0c77ac */ /* 0x000f220008000800 */
[----:B------:R-:W1:Y:S01]  /*2260*/  LDCU.64 UR16, c[0x0][0xb28] ;  /* 0x00016500ff1077ac */ /* 0x000e620008000a00 */
[----:B------:R-:W-:Y:S02]  /*2270*/  UISETP.NE.AND UP3, UPT, UR37, 0x1, UPT ;  /* 0x000000012500788c */ /* 0x000fe4000bf65270 */
[----:B--2---:R-:W-:Y:S02]  /*2280*/  UIMAD.WIDE.U32 UR34, UR15, UR11, URZ ;  /* 0x0000000b0f2272a5 */ /* 0x004fe4000f8e00ff */
[----:B------:R-:W-:Y:S02]  /*2290*/  UIMAD.WIDE.U32 UR18, UR21, UR8, URZ ;  /* 0x00000008151272a5 */ /* 0x000fe4000f8e00ff */
[----:B------:R-:W-:-:S02]  /*22a0*/  UIMAD.WIDE.U32 UR32, UR22, UR11, URZ ;  /* 0x0000000b162072a5 */ /* 0x000fc4000f8e00ff */
[----:B------:R-:W-:Y:S01]  /*22b0*/  UISETP.NE.AND UP0, UPT, UR10, 0x1, UPT ;  /* 0x000000010a00788c */ /* 0x000fe2000bf05270 */
[----:B------:R-:W-:Y:S02]  /*22c0*/  UMOV UR11, UR35 ;  /* 0x00000023000b7c82 */ /* 0x000fe40008000000 */
[----:B------:R-:W-:Y:S01]  /*22d0*/  UMOV UR18, UR19 ;  /* 0x0000001300127c82 */ /* 0x000fe20008000000 */
[----:B---3--:R-:W-:Y:S02]  /*22e0*/  USHF.R.U32.HI UR11, URZ, UR7, UR11 ;  /* 0x00000007ff0b7299 */ /* 0x008fe4000801160b */
[----:B----4-:R-:W-:Y:S02]  /*22f0*/  UISETP.NE.AND UP2, UPT, UR12, 0x1, UPT ;  /* 0x000000010c00788c */ /* 0x010fe4000bf45270 */
[----:B------:R-:W-:Y:S02]  /*2300*/  USHF.R.U32.HI UR18, URZ, UR9, UR18 ;  /* 0x00000009ff127299 */ /* 0x000fe40008011612 */
[----:B------:R-:W-:-:S02]  /*2310*/  USEL UR11, UR15, UR11, !UP0 ;  /* 0x0000000b0f0b7287 */ /* 0x000fc4000c000000 */
[----:B------:R-:W-:Y:S02]  /*2320*/  USEL UR18, UR21, UR18, !UP2 ;  /* 0x0000001215127287 */ /* 0x000fe4000d000000 */
[----:B-1----:R-:W-:Y:S02]  /*2330*/  UIMAD.WIDE.U32 UR38, UR11, UR16, URZ ;  /* 0x000000100b2672a5 */ /* 0x002fe4000f8e00ff */
[----:B------:R-:W-:Y:S02]  /*2340*/  UIMAD.WIDE.U32 UR34, UR23, UR8, URZ ;  /* 0x00000008172272a5 */ /* 0x000fe4000f8e00ff */
[----:B------:R-:W-:Y:S01]  /*2350*/  UIMAD.WIDE.U32 UR40, UR18, UR16, URZ ;  /* 0x00000010122872a5 */ /* 0x000fe2000f8e00ff */
[----:B------:R-:W-:Y:S02]  /*2360*/  UMOV UR32, UR33 ;  /* 0x0000002100207c82 */ /* 0x000fe40008000000 */
[----:B------:R-:W-:Y:S01]  /*2370*/  UMOV UR38, UR39 ;  /* 0x0000002700267c82 */ /* 0x000fe20008000000 */
[----:B------:R-:W-:-:S02]  /*2380*/  USHF.R.U32.HI UR32, URZ, UR7, UR32 ;  /* 0x00000007ff207299 */ /* 0x000fc40008011620 */
[----:B------:R-:W-:Y:S01]  /*2390*/  @UP3 USHF.R.U32.HI UR11, URZ, UR17, UR38 ;  /* 0x00000011ff0b3299 */ /* 0x000fe20008011626 */
[----:B------:R-:W-:Y:S01]  /*23a0*/  UMOV UR34, UR35 ;  /* 0x0000002300227c82 */ /* 0x000fe20008000000 */
[----:B------:R-:W-:Y:S01]  /*23b0*/  UMOV UR40, UR41 ;  /* 0x0000002900287c82 */ /* 0x000fe20008000000 */
[----:B------:R-:W-:Y:S02]  /*23c0*/  USHF.R.U32.HI UR34, URZ, UR9, UR34 ;  /* 0x00000009ff227299 */ /* 0x000fe40008011622 */
[----:B------:R-:W-:Y:S02]  /*23d0*/  USEL UR32, UR22, UR32, !UP0 ;  /* 0x0000002016207287 */ /* 0x000fe4000c000000 */
[----:B------:R-:W-:Y:S02]  /*23e0*/  @UP3 USHF.R.U32.HI UR18, URZ, UR17, UR40 ;  /* 0x00000011ff123299 */ /* 0x000fe40008011628 */
[----:B------:R-:W-:Y:S02]  /*23f0*/  UIMAD UR11, UR37, UR11, URZ ;  /* 0x0000000b250b72a4 */ /* 0x000fe4000f8e02ff */
[----:B------:R-:W-:-:S02]  /*2400*/  USEL UR34, UR23, UR34, !UP2 ;  /* 0x0000002217227287 */ /* 0x000fc4000d000000 */
[----:B------:R-:W-:Y:S02]  /*2410*/  UIMAD UR7, UR37, UR18, URZ ;  /* 0x00000012250772a4 */ /* 0x000fe4000f8e02ff */
[----:B------:R-:W-:Y:S02]  /*2420*/  UISETP.GE.AND UP0, UPT, UR32, UR11, UPT ;  /* 0x0000000b2000728c */ /* 0x000fe4000bf06270 */
[----:B------:R-:W-:Y:S02]  /*2430*/  UIMAD.WIDE.U32 UR8, UR32, UR16, URZ ;  /* 0x00000010200872a5 */ /* 0x000fe4000f8e00ff */
[----:B------:R-:W-:Y:S02]  /*2440*/  UISETP.GE.OR UP0, UPT, UR34, UR7, UP0 ;  /* 0x000000072200728c */ /* 0x000fe40008706670 */
[----:B------:R-:W-:Y:S02]  /*2450*/  UIMAD.WIDE.U32 UR38, UR34, UR16, URZ ;  /* 0x00000010222672a5 */ /* 0x000fe4000f8e00ff */
[----:B------:R-:W-:Y:S01]  /*2460*/  UIADD3 UR8, UPT, UPT, -UR32, URZ, URZ ;  /* 0x000000ff20087290 */ /* 0x000fe2000fffe1ff */
[----:B------:R-:W-:Y:S01]  /*2470*/  UMOV UR7, UR9 ;  /* 0x0000000900077c82 */ /* 0x000fe20008000000 */
[----:B------:R-:W-:-:S02]  /*2480*/  UIADD3 UR9, UPT, UPT, -UR34, URZ, URZ ;  /* 0x000000ff22097290 */ /* 0x000fc4000fffe1ff */
[----:B------:R-:W-:-:S03]  /*2490*/  USHF.R.U32.HI UR7, URZ, UR17, UR7 ;  /* 0x00000011ff077299 */ /* 0x000fc60008011607 */
[----:B------:R-:W-:Y:S01]  /*24a0*/  @!UP0 UMOV UR38, UR39 ;  /* 0x0000002700268c82 */ /* 0x000fe20008000000 */
[----:B------:R-:W-:Y:S02]  /*24b0*/  UIMAD UR8, UR10, UR8, UR22 ;  /* 0x000000080a0872a4 */ /* 0x000fe4000f8e0216 */
[----:B------:R-:W-:Y:S02]  /*24c0*/  USEL UR7, UR32, UR7, !UP3 ;  /* 0x0000000720077287 */ /* 0x000fe4000d800000 */
[----:B------:R-:W-:Y:S02]  /*24d0*/  @!UP0 USHF.R.U32.HI UR17, URZ, UR17, UR38 ;  /* 0x00000011ff118299 */ /* 0x000fe40008011626 */
[----:B------:R-:W-:Y:S02]  /*24e0*/  UIADD3 UR11, UPT, UPT, -UR7, URZ, URZ ;  /* 0x000000ff070b7290 */ /* 0x000fe4000fffe1ff */
[----:B------:R-:W-:Y:S02]  /*24f0*/  @!UP0 USEL UR17, UR34, UR17, !UP3 ;  /* 0x0000001122118287 */ /* 0x000fe4000d800000 */
[----:B------:R-:W-:-:S02]  /*2500*/  UIMAD UR11, UR37, UR11, UR32 ;  /* 0x0000000b250b72a4 */ /* 0x000fc4000f8e0220 */
[----:B------:R-:W-:Y:S02]  /*2510*/  @!UP0 UIADD3 UR7, UPT, UPT, UR7, -UR17, URZ ;  /* 0x8000001107078290 */ /* 0x000fe4000fffe0ff */
[----:B------:R-:W-:Y:S02]  /*2520*/  @!UP0 UIMAD UR11, UR11, UR18, UR17 ;  /* 0x000000120b0b82a4 */ /* 0x000fe4000f8e0211 */
[----:B------:R-:W-:Y:S02]  /*2530*/  @!UP0 UIMAD UR32, UR37, UR7, UR34 ;  /* 0x00000007252082a4 */ /* 0x000fe4000f8e0222 */
[----:B------:R-:W-:Y:S02]  /*2540*/  UIMAD UR9, UR12, UR9, UR23 ;  /* 0x000000090c0972a4 */ /* 0x000fe4000f8e0217 */
[----:B------:R-:W-:Y:S01]  /*2550*/  UIMAD UR22, UR32, UR10, UR8 ;  /* 0x0000000a201672a4 */ /* 0x000fe2000f8e0208 */
[----:B------:R-:W-:Y:S02]  /*2560*/  @!UP0 UMOV UR34, UR11 ;  /* 0x0000000b00228c82 */ /* 0x000fe40008000000 */
[----:B------:R-:W-:-:S12]  /*2570*/  UIMAD UR23, UR34, UR12, UR9 ;  /* 0x0000000c221772a4 */ /* 0x000fd8000f8e0209 */
.L_x_41:
[----:B------:R-:W2:Y:S02]  /*2580*/  LDCU UR7, c[0x0][0xb30] ;  /* 0x00016600ff0777ac */ /* 0x000ea40008000800 */
[----:B--2---:R-:W-:-:S09]  /*2590*/  UISETP.NE.AND UP0, UPT, UR7, 0x1, UPT ;  /* 0x000000010700788c */ /* 0x004fd2000bf05270 */
[----:B------:R-:W-:Y:S05]  /*25a0*/  BRA.U UP0, `(.L_x_42) ;  /* 0x0000000100447547 */ /* 0x000fea000b800000 */
[----:B------:R-:W2:Y:S01]  /*25b0*/  LDCU.128 UR8, c[0x0][0xb10] ;  /* 0x00016200ff0877ac */ /* 0x000ea20008000c00 */
[----:B------:R-:W3:Y:S01]  /*25c0*/  LDCU UR12, c[0x0][0xb0c] ;  /* 0x00016180ff0c77ac */ /* 0x000ee20008000800 */
[----:B------:R-:W4:Y:S01]  /*25d0*/  LDCU UR7, c[0x0][0xb20] ;  /* 0x00016400ff0777ac */ /* 0x000f220008000800 */
[----:B--2---:R-:W-:Y:S02]  /*25e0*/  UIMAD.WIDE.U32 UR18, UR23, UR8, URZ ;  /* 0x00000008171272a5 */ /* 0x004fe4000f8e00ff */
[----:B------:R-:W-:Y:S02]  /*25f0*/  UIMAD.WIDE.U32 UR16, UR22, UR11, URZ ;  /* 0x0000000b161072a5 */ /* 0x000fe4000f8e00ff */
[----:B---3--:R-:W-:Y:S02]  /*2600*/  UISETP.NE.AND UP2, UPT, UR12, 0x1, UPT ;  /* 0x000000010c00788c */ /* 0x008fe4000bf45270 */
[----:B------:R-:W-:Y:S01]  /*2610*/  UISETP.NE.AND UP0, UPT, UR10, 0x1, UPT ;  /* 0x000000010a00788c */ /* 0x000fe2000bf05270 */
[----:B------:R-:W-:-:S02]  /*2620*/  UMOV UR8, UR19 ;  /* 0x0000001300087c82 */ /* 0x000fc40008000000 */
[----:B------:R-:W-:Y:S01]  /*2630*/  UMOV UR16, UR17 ;  /* 0x0000001100107c82 */ /* 0x000fe20008000000 */
[----:B------:R-:W-:Y:S02]  /*2640*/  USHF.R.U32.HI UR8, URZ, UR9, UR8 ;  /* 0x00000009ff087299 */ /* 0x000fe40008011608 */
[----:B----4-:R-:W-:Y:S02]  /*2650*/  USHF.R.U32.HI UR7, URZ, UR7, UR16 ;  /* 0x00000007ff077299 */ /* 0x010fe40008011610 */
[----:B------:R-:W-:Y:S02]  /*2660*/  USEL UR8, UR23, UR8, !UP2 ;  /* 0x0000000817087287 */ /* 0x000fe4000d000000 */
[----:B------:R-:W-:-:S04]  /*2670*/  USEL UR7, UR22, UR7, !UP0 ;  /* 0x0000000716077287 */ /* 0x000fc8000c000000 */
[----:B------:R-:W-:Y:S02]  /*2680*/  UIADD3 UR9, UPT, UPT, UR8, -UR7, URZ ;  /* 0x8000000708097290 */ /* 0x000fe4000fffe0ff */
[----:B------:R-:W-:Y:S02]  /*2690*/  UIADD3 UR7, UPT, UPT, -UR8, UR7, URZ ;  /* 0x0000000708077290 */ /* 0x000fe4000fffe1ff */
[----:B------:R-:W-:Y:S02]  /*26a0*/  UIMAD UR22, UR9, UR10, UR22 ;  /* 0x0000000a091672a4 */ /* 0x000fe4000f8e0216 */
[----:B------:R-:W-:-:S12]  /*26b0*/  UIMAD UR23, UR7, UR12, UR23 ;  /* 0x0000000c071772a4 */ /* 0x000fd8000f8e0217 */
.L_x_42:
[----:B------:R-:W-:Y:S01]  /*26c0*/  VIADD R11, R11, 0x1 ;  /* 0x000000010b0b7836 */ /* 0x000fe20000000000 */
[----:B------:R-:W-:Y:S01]  /*26d0*/  PLOP3.LUT P1, PT, PT, PT, PT, 0x80, 0x8 ;  /* 0x000000000008781c */ /* 0x000fe20003f2f070 */
[----:B------:R-:W-:Y:S02]  /*26e0*/  UIADD3 UR59, UPT, UPT, UR23, UR47, URZ ;  /* 0x0000002f173b7290 */ /* 0x000fe4000fffe0ff */
[----:B------:R-:W-:Y:S01]  /*26f0*/  UIADD3 UR58, UPT, UPT, UR22, UR46, URZ ;  /* 0x0000002e163a7290 */ /* 0x000fe2000fffe0ff */
[----:B------:R-:W-:-:S04]  /*2700*/  ISETP.NE.AND P0, PT, R11, 0x2, PT ;  /* 0x000000020b00780c */ /* 0x000fc80003f05270 */
[----:B------:R-:W-:Y:S02]  /*2710*/  SEL R3, RZ, 0x1, P0 ;  /* 0x00000001ff037807 */ /* 0x000fe40000000000 */
[----:B------:R-:W-:Y:S02]  /*2720*/  SEL R11, R11, RZ, P0 ;  /* 0x000000ff0b0b7207 */ /* 0x000fe40000000000 */
[----:B------:R-:W-:Y:S01]  /*2730*/  LOP3.LUT R10, R10, R3, RZ, 0x3c, !PT ;  /* 0x000000030a0a7212 */ /* 0x000fe200078e3cff */
[----:B------:R-:W-:Y:S06]  /*2740*/  BRA.U UP1, `(.L_x_43) ;  /* 0xfffffff101607547 */ /* 0x000fec000b83ffff */
[----:B------:R-:W-:Y:S01]  /*2750*/  UIADD3 UR6, UPT, UPT, UR6, 0x68, URZ ;  /* 0x0000006806067890 */ /* 0x000fe2000fffe0ff */
[----:B------:R-:W-:-:S03]  /*2760*/  SHF.L.U32 R3, R12, 0x1f, RZ ;  /* 0x0000001f0c037819 */ /* 0x000fc600000006ff */
[----:B------:R-:W-:-:S09]  /*2770*/  ULEA UR4, UR24, UR6, 0x3 ;  /* 0x0000000618047291 */ /* 0x000fd2000f8e18ff */
[----:B------:R-:W2:Y:S02]  /*2780*/  SYNCS.PHASECHK.TRANS64.TRYWAIT P0, [UR4], R3 ;  /* 0x00000003ff0075a7 */ /* 0x000ea40008001104 */
[----:B--2---:R-:W-:Y:S05]  /*2790*/  @!P0 BRA `(.L_x_44) ;  /* 0x0000006800708947 */ /* 0x004fea0003800000 */
.L_x_122:
[----:B------:R-:W-:-:S04]  /*27a0*/  UIADD3 UR5, UPT, UPT, UR24, 0x1, URZ ;  /* 0x0000000118057890 */ /* 0x000fc8000fffe0ff */
[----:B------:R-:W-:-:S04]  /*27b0*/  UISETP.NE.AND UP0, UPT, UR5, 0xd, UPT ;  /* 0x0000000d0500788c */ /* 0x000fc8000bf05270 */
[----:B------:R-:W-:Y:S02]  /*27c0*/  USEL UR7, URZ, 0x1, UP0 ;  /* 0x00000001ff077887 */ /* 0x000fe40008000000 */
[----:B------:R-:W-:-:S04]  /*27d0*/  USEL UR5, UR5, URZ, UP0 ;  /* 0x000000ff05057287 */ /* 0x000fc80008000000 */
[----:B------:R-:W-:Y:S01]  /*27e0*/  ULEA UR4, UR5, UR6, 0x3 ;  /* 0x0000000605047291 */ /* 0x000fe2000f8e18ff */
[----:B------:R-:W-:-:S04]  /*27f0*/  LOP3.LUT R2, R12, UR7, RZ, 0x3c, !PT ;  /* 0x000000070c027c12 */ /* 0x000fc8000f8e3cff */
[----:B-1----:R-:W-:-:S04]  /*2800*/  SHF.L.U32 R3, R2, 0x1f, RZ ;  /* 0x0000001f02037819 */ /* 0x002fc800000006ff */
[----:B------:R-:W1:Y:S02]  /*2810*/  SYNCS.PHASECHK.TRANS64.TRYWAIT P0, [UR4], R3 ;  /* 0x00000003ff0075a7 */ /* 0x000e640008001104 */
[----:B-1----:R-:W-:Y:S05]  /*2820*/  @!P0 BRA `(.L_x_45) ;  /* 0x0000006800648947 */ /* 0x002fea0003800000 */
.L_x_124:
        /* <DEDUP_REMOVED lines=9> */
.L_x_126:
        /* <DEDUP_REMOVED lines=9> */
.L_x_128:
        /* <DEDUP_REMOVED lines=9> */
.L_x_130:
        /* <DEDUP_REMOVED lines=9> */
.L_x_132:
        /* <DEDUP_REMOVED lines=9> */
.L_x_134:
        /* <DEDUP_REMOVED lines=9> */
.L_x_136:
        /* <DEDUP_REMOVED lines=9> */
.L_x_138:
        /* <DEDUP_REMOVED lines=9> */
.L_x_140:
        /* <DEDUP_REMOVED lines=9> */
.L_x_142:
        /* <DEDUP_REMOVED lines=9> */
.L_x_144:
[----:B------:R-:W-:-:S04]  /*2dd0*/  UIADD3 UR5, UPT, UPT, UR5, 0x1, URZ ;  /* 0x0000000105057890 */ /* 0x000fc8000fffe0ff */
[----:B------:R-:W-:-:S04]  /*2de0*/  UISETP.NE.AND UP0, UPT, UR5, 0xd, UPT ;  /* 0x0000000d0500788c */ /* 0x000fc8000bf05270 */
[----:B------:R-:W-:Y:S02]  /*2df0*/  USEL UR4, URZ, 0x1, UP0 ;  /* 0x00000001ff047887 */ /* 0x000fe40008000000 */
[----:B------:R-:W-:-:S04]  /*2e00*/  USEL UR5, UR5, URZ, UP0 ;  /* 0x000000ff05057287 */ /* 0x000fc80008000000 */
[----:B------:R-:W-:Y:S01]  /*2e10*/  ULEA UR5, UR5, UR6, 0x3 ;  /* 0x0000000605057291 */ /* 0x000fe2000f8e18ff */
[----:B-1----:R-:W-:-:S04]  /*2e20*/  LOP3.LUT R3, R2, UR4, RZ, 0x3c, !PT ;  /* 0x0000000402037c12 */ /* 0x002fc8000f8e3cff */
[----:B------:R-:W-:Y:S01]  /*2e30*/  SHF.L.U32 R3, R3, 0x1f, RZ ;  /* 0x0000001f03037819 */ /* 0x000fe200000006ff */
[----:B------:R-:W-:-:S07]  /*2e40*/  IMAD.U32 R0, RZ, RZ, UR5 ;  /* 0x00000005ff007e24 */ /* 0x000fce000f8e00ff */
.L_x_56:
[----:B-1----:R1:W2:Y:S02]  /*2e50*/  SYNCS.PHASECHK.TRANS64.TRYWAIT P0, [R0+URZ], R3 ;  /* 0x00000003000075a7 */ /* 0x0022a400080011ff */
[----:B--2---:R-:W-:Y:S05]  /*2e60*/  @!P0 NANOSLEEP.SYNCS 0x989680 ;  /* 0x009896800000895d */ /* 0x004fea0003900000 */
[----:B------:R-:W2:Y:S02]  /*2e70*/  @!P0 SYNCS.PHASECHK.TRANS64 P0, [R0+URZ], R3 ;  /* 0x00000003000085a7 */ /* 0x000ea400080010ff */
[----:B--2---:R-:W-:Y:S05]  /*2e80*/  @P0 EXIT ;  /* 0x000000000000094d */ /* 0x004fea0003800000 */
[----:B------:R-:W-:Y:S05]  /*2e90*/  BRA `(.L_x_56) ;  /* 0xfffffffc00ec7947 */ /* 0x000fea000383ffff */
.L_x_23:
[----:B------:R-:W-:-:S04]  /*2ea0*/  UISETP.NE.AND UP0, UPT, UR60, URZ, UPT ;  /* 0x000000ff3c00728c */ /* 0x000fc8000bf05270 */
[----:B------:R-:W-:-:S09]  /*2eb0*/  UISETP.NE.OR UP0, UPT, UR5, 0x1, UP0 ;  /* 0x000000010500788c */ /* 0x000fd20008705670 */
[----:B------:R-:W-:Y:S05]  /*2ec0*/  BRA.U UP0, `(.L_x_57) ;  /* 0x0000000500487547 */ /* 0x000fea000b800000 */
[----:B------:R-:W-:Y:S01]  /*2ed0*/  ISETP.GE.U32.AND P2, PT, R0, 0x2, PT ;  /* 0x000000020000780c */ /* 0x000fe20003f46070 */
[----:B------:R-:W-:Y:S01]  /*2ee0*/  IMAD.MOV.U32 R12, RZ, RZ, 0x1 ;  /* 0x00000001ff0c7424 */ /* 0x000fe200078e00ff */
[----:B------:R-:W-:Y:S02]  /*2ef0*/  CS2R R10, SRZ ;  /* 0x00000000000a7805 */ /* 0x000fe4000001ff00 */
[----:B------:R-:W-:Y:S01]  /*2f00*/  CS2R R8, SRZ ;  /* 0x0000000000087805 */ /* 0x000fe2000001ff00 */
[----:B------:R-:W-:Y:S01]  /*2f10*/  UMOV UR4, 0x400 ;  /* 0x0000040000047882 */ /* 0x000fe20000000000 */
[----:B------:R-:W-:Y:S01]  /*2f20*/  UMOV UR6, URZ ;  /* 0x000000ff00067c82 */ /* 0x000fe20008000000 */
[----:B------:R-:W-:-:S12]  /*2f30*/  ULEA UR60, UR60, UR4, 0x18 ;  /* 0x000000043c3c7291 */ /* 0x000fd8000f8ec0ff */
.L_x_61:
[----:B------:R-:W-:Y:S02]  /*2f40*/  LEA R2, R8, UR60, 0x3 ;  /* 0x0000003c08027c11 */ /* 0x000fe4000f8e18ff */
[----:B------:R-:W-:-:S03]  /*2f50*/  SHF.L.U32 R5, R9, 0x1f, RZ ;  /* 0x0000001f09057819 */ /* 0x000fc600000006ff */
[----:B------:R-:W-:Y:S01]  /*2f60*/  VIADD R4, R2, 0x160 ;  /* 0x0000016002047836 */ /* 0x000fe20000000000 */
[----:B------:R-:W2:Y:S02]  /*2f70*/  SYNCS.PHASECHK.TRANS64.TRYWAIT P0, [R2+URZ+0x150], R5 ;  /* 0x00015005020075a7 */ /* 0x000ea400080011ff */
[----:B--2---:R-:W-:Y:S05]  /*2f80*/  @!P0 BRA `(.L_x_58) ;  /* 0x0000006400948947 */ /* 0x004fea0003800000 */
.L_x_145:
[----:B------:R-:W-:Y:S01]  /*2f90*/  ULEA UR5, UR6, UR60, 0x3 ;  /* 0x0000003c06057291 */ /* 0x000fe2000f8e18ff */
[----:B------:R-:W-:Y:S02]  /*2fa0*/  PRMT R4, RZ, 0x654, R4 ;  /* 0x00000654ff047816 */ /* 0x000fe40000000004 */
[----:B--2---:R-:W-:Y:S01]  /*2fb0*/  SHF.L.U32 R5, R12, 0x1f, RZ ;  /* 0x0000001f0c057819 */ /* 0x004fe200000006ff */
[----:B------:R-:W-:Y:S01]  /*2fc0*/  UIADD3 UR4, UPT, UPT, UR5, 0xf0, URZ ;  /* 0x000000f005047890 */ /* 0x000fe2000fffe0ff */
[----:B------:R2:W-:Y:S05]  /*2fd0*/  SYNCS.ARRIVE.TRANS64.RED.A1T0 RZ, [R4+URZ], RZ ;  /* 0x000000ff04ff79a7 */ /* 0x0005ea00081004ff */
[----:B------:R-:W-:Y:S01]  /*2fe0*/  IMAD.U32 R7, RZ, RZ, UR4 ;  /* 0x00000004ff077e24 */ /* 0x000fe2000f8e00ff */
[----:B------:R-:W3:Y:S04]  /*2ff0*/  SYNCS.PHASECHK.TRANS64.TRYWAIT P0, [UR5+0x100], R5 ;  /* 0x00010005ff0075a7 */ /* 0x000ee80008001105 */
[----:B------:R-:W-:Y:S01]  /*3000*/  PRMT R6, R0, 0x654, R7 ;  /* 0x0000065400067816 */ /* 0x000fe20000000007 */
[----:B--2---:R-:W-:Y:S01]  /*3010*/  @!P2 IMAD.MOV.U32 R4, RZ, RZ, 0x10 ;  /* 0x00000010ff04a424 */ /* 0x004fe200078e00ff */
[----:B---3--:R-:W-:Y:S06]  /*3020*/  @!P0 BRA `(.L_x_59) ;  /* 0x0000006400808947 */ /* 0x008fec0003800000 */
.L_x_147:
[----:B------:R-:W-:Y:S01]  /*3030*/  ULEA UR4, UR6, UR60, 0x4 ;  /* 0x0000003c06047291 */ /* 0x000fe2000f8e20ff */
[----:B------:R-:W-:Y:S01]  /*3040*/  SEL R3, R6, R3, !P2 ;  /* 0x0000000306037207 */ /* 0x000fe20005000000 */
[----:B------:R-:W-:Y:S01]  /*3050*/  UIADD3 UR5, UPT, UPT, UR5, 0xf0, URZ ;  /* 0x000000f005057890 */ /* 0x000fe2000fffe0ff */
[----:B--2---:R-:W-:Y:S01]  /*3060*/  LEA R2, R11, UR60, 0x3 ;  /* 0x0000003c0b027c11 */ /* 0x004fe2000f8e18ff */
[----:B------:R-:W-:Y:S01]  /*3070*/  UIADD3 UR4, UPT, UPT, UR4, 0x180, URZ ;  /* 0x0000018004047890 */ /* 0x000fe2000fffe0ff */
[----:B------:R-:W-:Y:S01]  /*3080*/  SHF.L.U32 R5, R10, 0x1f, RZ ;  /* 0x0000001f0a057819 */ /* 0x000fe200000006ff */
[----:B------:R2:W-:Y:S01]  /*3090*/  @!P2 SYNCS.ARRIVE.TRANS64.RED RZ, [R3+URZ], R4 ;  /* 0x0000000403ffa9a7 */ /* 0x0005e200080004ff */
[----:B------:R-:W-:Y:S01]  /*30a0*/  UIADD3 UR6, UPT, UPT, UR6, 0x1, URZ ;  /* 0x0000000106067890 */ /* 0x000fe2000fffe0ff */
[----:B------:R-:W-:-:S03]  /*30b0*/  VIADD R8, R8, 0x1 ;  /* 0x0000000108087836 */ /* 0x000fc60000000000 */
[----:B------:R-:W-:Y:S02]  /*30c0*/  UISETP.NE.AND UP0, UPT, UR6, 0x2, UPT ;  /* 0x000000020600788c */ /* 0x000fe4000bf05270 */
[----:B------:R-:W-:Y:S06]  /*30d0*/  UGETNEXTWORKID.BROADCAST [UR4], [UR5] ;  /* 0x00000000040073ca */ /* 0x000fec0008000100 */
[----:B------:R-:W-:Y:S01]  /*30e0*/  USEL UR4, URZ, 0x1, UP0 ;  /* 0x00000001ff047887 */ /* 0x000fe20008000000 */
[----:B------:R-:W-:Y:S01]  /*30f0*/  ISETP.NE.AND P0, PT, R8, 0x2, PT ;  /* 0x000000020800780c */ /* 0x000fe20003f05270 */
[----:B------:R-:W-:Y:S01]  /*3100*/  USEL UR6, UR6, URZ, UP0 ;  /* 0x000000ff06067287 */ /* 0x000fe20008000000 */
[----:B------:R-:W3:Y:S03]  /*3110*/  SYNCS.PHASECHK.TRANS64.TRYWAIT P1, [R2+URZ+0xf0], R5 ;  /* 0x0000f005020075a7 */ /* 0x000ee600080211ff */
[----:B------:R-:W-:Y:S01]  /*3120*/  LOP3.LUT R12, R12, UR4, RZ, 0x3c, !PT ;  /* 0x000000040c0c7c12 */ /* 0x000fe2000f8e3cff */
[----:B--23--:R-:W-:Y:S07]  /*3130*/  @!P1 BRA `(.L_x_60) ;  /* 0x0000006400549947 */ /* 0x00cfee0003800000 */
.L_x_148:
[C---:B------:R-:W-:Y:S01]  /*3140*/  LEA R4, R11.reuse, UR60, 0x4 ;  /* 0x0000003c0b047c11 */ /* 0x040fe2000f8e20ff */
[----:B--2---:R-:W-:Y:S01]  /*3150*/  VIADD R2, R2, 0x100 ;  /* 0x0000010002027836 */ /* 0x004fe20000000000 */
[----:B------:R-:W-:Y:S01]  /*3160*/  SEL R8, R8, RZ, P0 ;  /* 0x000000ff08087207 */ /* 0x000fe20000000000 */
[----:B------:R-:W-:-:S03]  /*3170*/  VIADD R11, R11, 0x1 ;  /* 0x000000010b0b7836 */ /* 0x000fc60000000000 */
[----:B------:R-:W2:Y:S01]  /*3180*/  LDS.128 R4, [R4+0x180] ;  /* 0x0001800004047984 */ /* 0x000ea20000000c00 */
[----:B------:R-:W-:Y:S02]  /*3190*/  PRMT R2, RZ, 0x654, R2 ;  /* 0x00000654ff027816 */ /* 0x000fe40000000002 */
[C---:B------:R-:W-:Y:S01]  /*31a0*/  ISETP.NE.AND P1, PT, R11.reuse, 0x2, PT ;  /* 0x000000020b00780c */ /* 0x040fe20003f25270 */
[----:B------:R-:W-:Y:S01]  /*31b0*/  @!PT LDS RZ, [RZ] ;  /* 0x00000000fffff984 */ /* 0x000fe20000000800 */
[----:B------:R-:W-:Y:S01]  /*31c0*/  @!PT LDS RZ, [RZ] ;  /* 0x00000000fffff984 */ /* 0x000fe20000000800 */
[----:B------:R-:W-:Y:S01]  /*31d0*/  @!PT LDS RZ, [RZ] ;  /* 0x00000000fffff984 */ /* 0x000fe20000000800 */
[----:B------:R-:W-:Y:S01]  /*31e0*/  @!PT LDS RZ, [RZ] ;  /* 0x00000000fffff984 */ /* 0x000fe20000000800 */
[----:B------:R3:W-:Y:S06]  /*31f0*/  MEMBAR.ALL.CTA ;  /* 0x0000000000007992 */ /* 0x0007ec0000008000 */
[----:B---3--:R-:W3:Y:S01]  /*3200*/  FENCE.VIEW.ASYNC.S ;  /* 0x00000000000073c6 */ /* 0x008ee20000000000 */
[----:B------:R-:W-:Y:S01]  /*3210*/  SEL R11, R11, RZ, P1 ;  /* 0x000000ff0b0b7207 */ /* 0x000fe20000800000 */
[----:B---3--:R3:W-:Y:S01]  /*3220*/  SYNCS.ARRIVE.TRANS64.RED.A1T0 RZ, [R2+URZ], RZ ;  /* 0x000000ff02ff79a7 */ /* 0x0087e200081004ff */
[----:B--2---:R-:W-:-:S02]  /*3230*/  LOP3.LUT P3, RZ, R6, 0x1, RZ, 0xc0, !PT ;  /* 0x0000000106ff7812 */ /* 0x004fc4000786c0ff */
[----:B------:R-:W-:-:S04]  /*3240*/  SEL R5, RZ, 0x1, P1 ;  /* 0x00000001ff057807 */ /* 0x000fc80000800000 */
[----:B------:R-:W-:Y:S02]  /*3250*/  LOP3.LUT R10, R10, R5, RZ, 0x3c, !PT ;  /* 0x000000050a0a7212 */ /* 0x000fe400078e3cff */
[----:B---3--:R-:W-:-:S04]  /*3260*/  SEL R2, RZ, 0x1, P0 ;  /* 0x00000001ff027807 */ /* 0x008fc80000000000 */
[----:B------:R-:W-:Y:S01]  /*3270*/  LOP3.LUT R9, R9, R2, RZ, 0x3c, !PT ;  /* 0x0000000209097212 */ /* 0x000fe200078e3cff */
[----:B------:R-:W-:Y:S06]  /*3280*/  @P3 BRA `(.L_x_61) ;  /* 0xfffffffc002c3947 */ /* 0x000fec000383ffff */
[----:B------:R-:W-:Y:S01]  /*3290*/  ULEA UR5, UR6, UR60, 0x3 ;  /* 0x0000003c06057291 */ /* 0x000fe2000f8e18ff */
[----:B------:R-:W-:-:S08]  /*32a0*/  SHF.L.U32 R3, R12, 0x1f, RZ ;  /* 0x0000001f0c037819 */ /* 0x000fd000000006ff */
[----:B------:R-:W2:Y:S02]  /*32b0*/  SYNCS.PHASECHK.TRANS64 P0, [UR5+0x100], R3 ;  /* 0x00010003ff0075a7 */ /* 0x000ea40008001005 */
[----:B--2---:R-:W-:Y:S05]  /*32c0*/  @P0 BRA `(.L_x_62) ;  /* 0x0000000000080947 */ /* 0x004fea0003800000 */
[----:B------:R-:W2:Y:S02]  /*32d0*/  SYNCS.PHASECHK.TRANS64.TRYWAIT P0, [UR5+0x100], R3 ;  /* 0x00010003ff0075a7 */ /* 0x000ea40008001105 */
[----:B--2---:R-:W-:Y:S05]  /*32e0*/  @!P0 BRA `(.L_x_63) ;  /* 0x0000006000fc8947 */ /* 0x004fea0003800000 */
.L_x_62:
[----:B------:R-:W-:-:S04]  /*32f0*/  UIADD3 UR4, UPT, UPT, UR6, 0x1, URZ ;  /* 0x0000000106047890 */ /* 0x000fc8000fffe0ff */
[----:B------:R-:W-:-:S04]  /*3300*/  UISETP.NE.AND UP0, UPT, UR4, 0x2, UPT ;  /* 0x000000020400788c */ /* 0x000fc8000bf05270 */
[----:B------:R-:W-:Y:S02]  /*3310*/  USEL UR7, URZ, 0x1, UP0 ;  /* 0x00000001ff077887 */ /* 0x000fe40008000000 */
[----:B------:R-:W-:-:S04]  /*3320*/  USEL UR4, UR4, URZ, UP0 ;  /* 0x000000ff04047287 */ /* 0x000fc80008000000 */
[----:B------:R-:W-:Y:S01]  /*3330*/  ULEA UR4, UR4, UR60, 0x3 ;  /* 0x0000003c04047291 */ /* 0x000fe2000f8e18ff */
[----:B--2---:R-:W-:-:S04]  /*3340*/  LOP3.LUT R3, R12, UR7, RZ, 0x3c, !PT ;  /* 0x000000070c037c12 */ /* 0x004fc8000f8e3cff */
[----:B------:R-:W-:-:S04]  /*3350*/  SHF.L.U32 R0, R3, 0x1f, RZ ;  /* 0x0000001f03007819 */ /* 0x000fc800000006ff */
[----:B------:R-:W2:Y:S02]  /*3360*/  SYNCS.PHASECHK.TRANS64 P0, [UR4+0x100], R0 ;  /* 0x00010000ff0075a7 */ /* 0x000ea40008001004 */
[----:B-12---:R-:W-:Y:S05]  /*3370*/  @P0 EXIT ;  /* 0x000000000000094d */ /* 0x006fea0003800000 */
[----:B------:R-:W-:Y:S02]  /*3380*/  SHF.L.U32 R3, R3, 0x1f, RZ ;  /* 0x0000001f03037819 */ /* 0x000fe400000006ff */
[----:B------:R-:W-:-:S07]  /*3390*/  MOV R0, UR4 ;  /* 0x0000000400007c02 */ /* 0x000fce0008000f00 */
.L_x_64:
[----:B-1----:R1:W2:Y:S02]  /*33a0*/  SYNCS.PHASECHK.TRANS64.TRYWAIT P0, [R0+URZ+0x100], R3 ;  /* 0x00010003000075a7 */ /* 0x0022a400080011ff */
[----:B--2---:R-:W-:Y:S05]  /*33b0*/  @!P0 NANOSLEEP.SYNCS 0x989680 ;  /* 0x009896800000895d */ /* 0x004fea0003900000 */
[----:B------:R-:W2:Y:S02]  /*33c0*/  @!P0 SYNCS.PHASECHK.TRANS64 P0, [R0+URZ+0x100], R3 ;  /* 0x00010003000085a7 */ /* 0x000ea400080010ff */
[----:B--2---:R-:W-:Y:S05]  /*33d0*/  @P0 EXIT ;  /* 0x000000000000094d */ /* 0x004fea0003800000 */
[----:B------:R-:W-:Y:S05]  /*33e0*/  BRA `(.L_x_64) ;  /* 0xfffffffc00ec7947 */ /* 0x000fea000383ffff */
.L_x_57:
[----:B------:R-:W-:Y:S05]  /*33f0*/  BRA.U UP5, `(.L_x_65) ;  /* 0x0000000d05987547 */ /* 0x000fea000b800000 */
[----:B------:R-:W-:Y:S01]  /*3400*/  UMOV UR4, 0x40 ;  /* 0x0000004000047882 */ /* 0x000fe20000000000 */
[----:B------:R-:W-:Y:S01]  /*3410*/  NOP ;  /* 0x0000000000007918 */ /* 0x000fe20000000000 */
[----:B------:R-:W-:Y:S01]  /*3420*/  ULEA UR4, UR60, UR4, 0x18 ;  /* 0x000000043c047291 */ /* 0x000fe2000f8ec0ff */
[----:B------:R-:W-:Y:S02]  /*3430*/  UMOV UR5, 0x400 ;  /* 0x0000040000057882 */ /* 0x000fe40000000000 */
[----:B------:R-:W-:-:S06]  /*3440*/  ULEA UR60, UR60, UR5, 0x18 ;  /* 0x000000053c3c7291 */ /* 0x000fcc000f8ec0ff */
[----:B------:R-:W2:Y:S02]  /*3450*/  LDS.U8 R0, [UR4+0x1c] ;  /* 0x00001c04ff007984 */ /* 0x000ea40008000000 */
[----:B--2---:R-:W-:-:S13]  /*3460*/  ISETP.NE.AND P0, PT, R0, RZ, PT ;  /* 0x000000ff0000720c */ /* 0x004fda0003f05270 */
[----:B------:R-:W-:Y:S05]  /*3470*/  @P0 BRA `(.L_x_66) ;  /* 0x0000000000580947 */ /* 0x000fea0003800000 */
[----:B------:R-:W-:-:S13]  /*3480*/  ELECT P0, URZ, PT ;  /* 0x0000000000ff782f */ /* 0x000fda0003800000 */
[----:B------:R-:W-:Y:S05]  /*3490*/  @!P0 BRA `(.L_x_67) ;  /* 0x0000000000608947 */ /* 0x000fea0003800000 */
[----:B------:R-:W-:Y:S01]  /*34a0*/  UMOV UR5, 0x10 ;  /* 0x0000001000057882 */ /* 0x000fe20000000000 */
[----:B------:R-:W-:Y:S01]  /*34b0*/  HFMA2 R0, -RZ, RZ, 0, 5.9604644775390625e-08 ;  /* 0x00000001ff007431 */ /* 0x000fe200000001ff */
[----:B------:R-:W-:-:S03]  /*34c0*/  MOV R3, 0xffff ;  /* 0x0000ffff00037802 */ /* 0x000fc60000000f00 */
[----:B------:R-:W-:Y:S04]  /*34d0*/  DEPBAR.LE SB2, 0x36 ;  /* 0x0000ad800000791a */ /* 0x000fe80000000000 */
[----:B------:R-:W2:Y:S02]  /*34e0*/  UTCATOMSWS.FIND_AND_SET.ALIGN UP0, UR5, UR5 ;  /* 0x00000005000575e3 */ /* 0x000ea40008000800 */
[----:B--2---:R-:W-:Y:S01]  /*34f0*/  MOV R4, UR5 ;  /* 0x0000000500047c02 */ /* 0x004fe20008000f00 */
[----:B------:R-:W-:Y:S06]  /*3500*/  BRA.U UP0, `(.L_x_68) ;  /* 0x0000000100187547 */ /* 0x000fec000b800000 */
.L_x_69:
[----:B------:R-:W-:Y:S05]  /*3510*/  NANOSLEEP 0x64 ;  /* 0x000000640000795d */ /* 0x000fea0003800000 */
[----:B------:R-:W-:-:S05]  /*3520*/  UMOV UR5, 0x10 ;  /* 0x0000001000057882 */ /* 0x000fca0000000000 */
[----:B------:R-:W-:Y:S04]  /*3530*/  DEPBAR.LE SB2, 0x36 ;  /* 0x0000ad800000791a */ /* 0x000fe80000000000 */
[----:B------:R-:W2:Y:S02]  /*3540*/  UTCATOMSWS.FIND_AND_SET.ALIGN UP0, UR5, UR5 ;  /* 0x00000005000575e3 */ /* 0x000ea40008000800 */
[----:B--2---:R-:W-:Y:S01]  /*3550*/  MOV R4, UR5 ;  /* 0x0000000500047c02 */ /* 0x004fe20008000f00 */
[----:B------:R-:W-:Y:S05]  /*3560*/  BRA.U !UP0, `(.L_x_69) ;  /* 0xfffffffd08e87547 */ /* 0x000fea000b83ffff */
.L_x_68:
[-C--:B------:R-:W-:Y:S02]  /*3570*/  SHF.L.U32 R3, R3, R4.reuse, RZ ;  /* 0x0000000403037219 */ /* 0x080fe400000006ff */
[----:B------:R-:W-:Y:S01]  /*3580*/  SHF.L.U32 R0, R0, R4, RZ ;  /* 0x0000000400007219 */ /* 0x000fe200000006ff */
[----:B------:R-:W-:Y:S02]  /*3590*/  IMAD.SHL.U32 R4, R4, 0x20, RZ ;  /* 0x0000002004047824 */ /* 0x000fe400078e00ff */
[----:B------:R2:W-:Y:S04]  /*35a0*/  ATOMS.OR RZ, [UR4+0x14], R3 ;  /* 0x00001403ffff798c */ /* 0x0005e8000b000004 */
[----:B------:R2:W-:Y:S04]  /*35b0*/  ATOMS.OR RZ, [UR4+0x18], R0 ;  /* 0x00001800ffff798c */ /* 0x0005e8000b000004 */
[----:B------:R2:W-:Y:S01]  /*35c0*/  STS [UR60+0x1a0], R4 ;  /* 0x0001a004ff007988 */ /* 0x0005e2000800083c */
[----:B------:R-:W-:Y:S05]  /*35d0*/  BRA `(.L_x_67) ;  /* 0x0000000000107947 */ /* 0x000fea0003800000 */
.L_x_66:
[----:B------:R-:W-:Y:S02]  /*35e0*/  MOV R0, 0xffffffff ;  /* 0xffffffff00007802 */ /* 0x000fe40000000f00 */
[----:B------:R-:W-:-:S03]  /*35f0*/  MOV R4, 0x3620 ;  /* 0x0000362000047802 */ /* 0x000fc60000000f00 */
[----:B------:R2:W-:Y:S04]  /*3600*/  STS [UR60+0x1a0], R0 ;  /* 0x0001a000ff007988 */ /* 0x0005e8000800083c */
[----:B-12--5:R-:W-:Y:S05]  /*3610*/  CALL.REL.NOINC `($__internal_1_$__cuda_sm10x_tcgen05_guardrail_trap_phase_invalid_during_alloc) ;  /* 0x0000006400887944 */ /* 0x026fea0003c00000 */
.L_x_67:
[----:B------:R-:W-:Y:S05]  /*3620*/  WARPSYNC.ALL ;  /* 0x0000000000007948 */ /* 0x000fea0003800000 */
[----:B------:R-:W3:Y:S01]  /*3630*/  S2UR UR9, SR_CgaCtaId ;  /* 0x00000000000979c3 */ /* 0x000ee20000008800 */
[----:B------:R-:W-:Y:S01]  /*3640*/  UMOV UR4, 0x400 ;  /* 0x0000040000047882 */ /* 0x000fe20000000000 */
[----:B------:R-:W-:-:S06]  /*3650*/  NOP ;  /* 0x0000000000007918 */ /* 0x000fcc0000000000 */
[----:B------:R-:W-:Y:S06]  /*3660*/  BAR.ARV 0x6, 0xa0 ;  /* 0x0182800000007b1d */ /* 0x000fec0000002000 */
[----:B------:R-:W4:Y:S01]  /*3670*/  LDCU UR6, c[0x0][0x38c] ;  /* 0x00007180ff0677ac */ /* 0x000f220008000800 */
[----:B------:R-:W-:Y:S01]  /*3680*/  LOP3.LUT R2, R2, 0xffff, RZ, 0xc0, !PT ;  /* 0x0000ffff02027812 */ /* 0x000fe200078ec0ff */
[----:B------:R-:W-:Y:S01]  /*3690*/  IMAD.MOV.U32 R11, RZ, RZ, 0x1 ;  /* 0x00000001ff0b7424 */ /* 0x000fe200078e00ff */
[----:B------:R-:W-:Y:S01]  /*36a0*/  CS2R R8, SRZ ;  /* 0x0000000000087805 */ /* 0x000fe2000001ff00 */
[----:B------:R-:W1:Y:S01]  /*36b0*/  LDCU UR5, c[0x0][0x38c] ;  /* 0x00007180ff0577ac */ /* 0x000e620008000800 */
[----:B------:R-:W-:Y:S01]  /*36c0*/  R2UR UR10, R2 ;  /* 0x00000000020a72ca */ /* 0x000fe200000e0000 */
[----:B------:R-:W-:Y:S01]  /*36d0*/  IMAD.MOV.U32 R10, RZ, RZ, RZ ;  /* 0x000000ffff0a7224 */ /* 0x000fe200078e00ff */
[----:B------:R-:W-:Y:S01]  /*36e0*/  UMOV UR13, URZ ;  /* 0x000000ff000d7c82 */ /* 0x000fe20008000000 */
[----:B------:R-:W-:Y:S01]  /*36f0*/  UMOV UR12, URZ ;  /* 0x000000ff000c7c82 */ /* 0x000fe20008000000 */
[----:B---3--:R-:W-:Y:S01]  /*3700*/  ULEA UR9, UR9, UR4, 0x18 ;  /* 0x0000000409097291 */ /* 0x008fe2000f8ec0ff */
[----:B------:R-:W-:Y:S01]  /*3710*/  UMOV UR24, 0x0 ;  /* 0x0000000000187882 */ /* 0x000fe20000000000 */
[----:B------:R-:W-:-:S02]  /*3720*/  UMOV UR25, 0x42c0010 ;  /* 0x042c001000197882 */ /* 0x000fc40000000000 */
[----:B------:R-:W-:Y:S02]  /*3730*/  UIADD3 UR11, UPT, UPT, UR9, 0x5a80, URZ ;  /* 0x00005a80090b7890 */ /* 0x000fe4000fffe0ff */
[----:B------:R-:W-:Y:S02]  /*3740*/  UIADD3 UR4, UPT, UPT, UR9, 0x12a80, URZ ;  /* 0x00012a8009047890 */ /* 0x000fe4000fffe0ff */
[----:B----4-:R-:W-:Y:S01]  /*3750*/  UIADD3 UR6, UPT, UPT, UR6, 0x3f, URZ ;  /* 0x0000003f06067890 */ /* 0x010fe2000fffe0ff */
[----:B--2---:R-:W2:Y:S01]  /*3760*/  LDS R0, [UR9+0x1a0] ;  /* 0x0001a009ff007984 */ /* 0x004ea20008000800 */
[----:B------:R-:W-:Y:S02]  /*3770*/  USHF.R.U32.HI UR11, URZ, 0x4, UR11 ;  /* 0x00000004ff0b7899 */ /* 0x000fe4000801160b */
[----:B------:R-:W-:Y:S02]  /*3780*/  USHF.R.S32.HI UR8, URZ, 0x1f, UR6 ;  /* 0x0000001fff087899 */ /* 0x000fe40008011406 */
[----:B------:R-:W-:-:S02]  /*3790*/  USHF.R.U32.HI UR4, URZ, 0x4, UR4 ;  /* 0x00000004ff047899 */ /* 0x000fc40008011604 */
[----:B------:R-:W-:Y:S02]  /*37a0*/  ULEA.HI UR8, UR8, UR6, URZ, 0x6 ;  /* 0x0000000608087291 */ /* 0x000fe4000f8f30ff */
[----:B------:R-:W-:Y:S02]  /*37b0*/  ULOP3.LUT UR11, UR11, 0x3fff, URZ, 0xc0, !UPT ;  /* 0x00003fff0b0b7892 */ /* 0x000fe4000f8ec0ff */
[----:B------:R-:W-:Y:S02]  /*37c0*/  USHF.R.S32.HI UR8, URZ, 0x6, UR8 ;  /* 0x00000006ff087899 */ /* 0x000fe40008011408 */
[----:B------:R-:W-:Y:S02]  /*37d0*/  ULOP3.LUT UR4, UR4, 0x3fff, URZ, 0xc0, !UPT ;  /* 0x00003fff04047892 */ /* 0x000fe4000f8ec0ff */
[----:B------:R-:W-:Y:S02]  /*37e0*/  UISETP.LT.AND UP0, UPT, UR8, 0x1, UPT ;  /* 0x000000010800788c */ /* 0x000fe4000bf01270 */
[----:B------:R-:W-:-:S02]  /*37f0*/  ULOP3.LUT UR11, UR11, 0x10000, URZ, 0xfc, !UPT ;  /* 0x000100000b0b7892 */ /* 0x000fc4000f8efcff */
[----:B------:R-:W-:Y:S02]  /*3800*/  USEL UR17, UR8, 0x1, !UP0 ;  /* 0x0000000108117887 */ /* 0x000fe4000c000000 */
[----:B------:R-:W-:Y:S02]  /*3810*/  ULOP3.LUT UR4, UR4, 0x10000, URZ, 0xfc, !UPT ;  /* 0x0001000004047892 */ /* 0x000fe4000f8efcff */
[----:B------:R-:W-:Y:S02]  /*3820*/  UIADD3 UR17, UPT, UPT, -UR17, URZ, URZ ;  /* 0x000000ff11117290 */ /* 0x000fe4000fffe1ff */
[----:B-1----:R-:W-:Y:S01]  /*3830*/  UISETP.GE.AND UP4, UPT, UR5, 0x1, UPT ;  /* 0x000000010500788c */ /* 0x002fe2000bf86270 */
[----:B------:R-:W-:Y:S01]  /*3840*/  UMOV UR20, 0x0 ;  /* 0x0000000000147882 */ /* 0x000fe20000000000 */
[----:B------:R-:W-:Y:S01]  /*3850*/  UMOV UR21, 0x42c0010 ;  /* 0x042c001000157882 */ /* 0x000fe20000000000 */
[----:B--2---:R-:W-:-:S15]  /*3860*/  R2UR UR14, R0 ;  /* 0x00000000000e72ca */ /* 0x004fde00000e0000 */
.L_x_76:
[----:B------:R-:W-:Y:S02]  /*3870*/  LEA R0, R10, UR9, 0x3 ;  /* 0x000000090a007c11 */ /* 0x000fe4000f8e18ff */
[----:B------:R-:W-:Y:S02]  /*3880*/  SHF.L.U32 R5, R9, 0x1f, RZ ;  /* 0x0000001f09057819 */ /* 0x000fe400000006ff */
[----:B------:R-:W-:Y:S01]  /*3890*/  PLOP3.LUT P0, PT, PT, PT, UP4, 0x80, 0x8 ;  /* 0x000000000008781c */ /* 0x000fe20003f0f048 */
[----:B------:R-:W-:Y:S01]  /*38a0*/  VIADD R3, R0, 0x100 ;  /* 0x0000010000037836 */ /* 0x000fe20000000000 */
[----:B-1----:R-:W1:Y:S02]  /*38b0*/  SYNCS.PHASECHK.TRANS64.TRYWAIT P1, [R0+URZ+0xf0], R5 ;  /* 0x0000f005000075a7 */ /* 0x002e6400080211ff */
[----:B-1-3--:R-:W-:Y:S09]  /*38c0*/  @!P1 BRA `(.L_x_70) ;  /* 0x0000005c009c9947 */ /* 0x00aff20003800000 */
.L_x_150:
[----:B------:R-:W-:Y:S01]  /*38d0*/  LEA R4, R10, UR9, 0x4 ;  /* 0x000000090a047c11 */ /* 0x000fe2000f8e20ff */
[----:B------:R-:W-:Y:S01]  /*38e0*/  @UP4 ULEA UR5, UR12, UR9, 0x3 ;  /* 0x000000090c054291 */ /* 0x000fe2000f8e18ff */
[----:B------:R-:W-:Y:S01]  /*38f0*/  PLOP3.LUT P2, PT, PT, PT, PT, 0x80, 0x8 ;  /* 0x000000000008781c */ /* 0x000fe20003f4f070 */
[----:B------:R-:W-:Y:S01]  /*3900*/  ULEA UR15, UR13, UR9, 0x3 ;  /* 0x000000090d0f7291 */ /* 0x000fe2000f8e18ff */
[----:B------:R-:W-:Y:S01]  /*3910*/  PRMT R3, RZ, 0x654, R3 ;  /* 0x00000654ff037816 */ /* 0x000fe20000000003 */
[----:B------:R-:W-:Y:S01]  /*3920*/  ULEA.HI UR16, UR13, UR13, URZ, 0x1 ;  /* 0x0000000d0d107291 */ /* 0x000fe2000f8f08ff */
[----:B-1----:R-:W1:Y:S01]  /*3930*/  LDS.128 R4, [R4+0x180] ;  /* 0x0001800004047984 */ /* 0x002e620000000c00 */
[----:B------:R-:W-:Y:S02]  /*3940*/  @P0 SHF.L.U32 R2, R8, 0x1f, RZ ;  /* 0x0000001f08020819 */ /* 0x000fe400000006ff */
[----:B------:R-:W-:Y:S01]  /*3950*/  SHF.L.U32 R0, R11, 0x1f, RZ ;  /* 0x0000001f0b007819 */ /* 0x000fe200000006ff */
[----:B------:R-:W-:Y:S01]  /*3960*/  @!PT LDS RZ, [RZ] ;  /* 0x00000000fffff984 */ /* 0x000fe20000000800 */
[----:B------:R-:W-:Y:S01]  /*3970*/  @!PT LDS RZ, [RZ] ;  /* 0x00000000fffff984 */ /* 0x000fe20000000800 */
[----:B------:R-:W-:Y:S01]  /*3980*/  @!PT LDS RZ, [RZ] ;  /* 0x00000000fffff984 */ /* 0x000fe20000000800 */
[----:B------:R-:W-:Y:S01]  /*3990*/  @!PT LDS RZ, [RZ] ;  /* 0x00000000fffff984 */ /* 0x000fe20000000800 */
[----:B------:R2:W-:Y:S06]  /*39a0*/  MEMBAR.ALL.CTA ;  /* 0x0000000000007992 */ /* 0x0005ec0000008000 */
[----:B--2---:R-:W2:Y:S02]  /*39b0*/  FENCE.VIEW.ASYNC.S ;  /* 0x00000000000073c6 */ /* 0x004ea40000000000 */
[----:B--2---:R2:W-:Y:S01]  /*39c0*/  SYNCS.ARRIVE.TRANS64.RED.A1T0 RZ, [R3+URZ], RZ ;  /* 0x000000ff03ff79a7 */ /* 0x0045e200081004ff */
[----:B------:R2:W3:Y:S01]  /*39d0*/  @P0 SYNCS.PHASECHK.TRANS64.TRYWAIT P2, [UR5], R2 ;  /* 0x00000002ff0005a7 */ /* 0x0004e20008041105 */
[----:B------:R-:W-:-:S02]  /*39e0*/  ULOP3.LUT UR5, UR16, 0xffe, URZ, 0xc0, !UPT ;  /* 0x00000ffe10057892 */ /* 0x000fc4000f8ec0ff */
[----:B------:R-:W-:Y:S01]  /*39f0*/  USHF.R.U32.HI UR16, URZ, 0x1, UR16 ;  /* 0x00000001ff107899 */ /* 0x000fe20008011610 */
[----:B-1----:R-:W-:Y:S01]  /*3a00*/  LOP3.LUT P1, RZ, R6, 0x1, RZ, 0xc0, !PT ;  /* 0x0000000106ff7812 */ /* 0x002fe2000782c0ff */
[----:B------:R-:W-:Y:S02]  /*3a10*/  UIADD3 UR5, UPT, UPT, -UR5, UR13, URZ ;  /* 0x0000000d05057290 */ /* 0x000fe4000fffe1ff */
[----:B------:R-:W-:-:S04]  /*3a20*/  UIMAD UR16, UR16, 0xb0, UR14 ;  /* 0x000000b0101078a4 */ /* 0x000fc8000f8e020e */
[----:B------:R-:W-:Y:S01]  /*3a30*/  ULEA UR16, UR5, UR16, 0x14 ;  /* 0x0000001005107291 */ /* 0x000fe2000f8ea0ff */
[----:B------:R-:W1:Y:S02]  /*3a40*/  SYNCS.PHASECHK.TRANS64.TRYWAIT P0, [UR15+0x130], R0 ;  /* 0x00013000ff0075a7 */ /* 0x000e64000800110f */
[----:B-123--:R-:W-:Y:S09]  /*3a50*/  @!P0 BRA `(.L_x_71) ;  /* 0x0000005c004c8947 */ /* 0x00eff20003800000 */
.L_x_152:
[----:B------:R-:W-:Y:S01]  /*3a60*/  IADD3 R10, PT, PT, R10, 0x1, RZ ;  /* 0x000000010a0a7810 */ /* 0x000fe20007ffe0ff */
[----:B------:R-:W-:Y:S06]  /*3a70*/  BRA.U !UP4, `(.L_x_72) ;  /* 0x000000010c987547 */ /* 0x000fec000b800000 */
[----:B------:R-:W-:Y:S01]  /*3a80*/  UPLOP3.LUT UP2, UPT, UPT, UPT, UPT, 0x40, 0x4 ;  /* 0x000000000004789c */ /* 0x000fe20003f4e870 */
[----:B------:R-:W-:Y:S01]  /*3a90*/  UMOV UR19, UR17 ;  /* 0x0000001100137c82 */ /* 0x000fe20008000000 */
[----:B------:R-:W-:Y:S01]  /*3aa0*/  UMOV UR18, UR8 ;  /* 0x0000000800127c82 */ /* 0x000fe20008000000 */
[----:B------:R-:W-:-:S08]  /*3ab0*/  UMOV UR5, UR12 ;  /* 0x0000000c00057c82 */ /* 0x000fd00008000000 */
.L_x_75:
[----:B------:R-:W-:Y:S02]  /*3ac0*/  UIADD3 UR19, UPT, UPT, UR19, 0x1, URZ ;  /* 0x0000000113137890 */ /* 0x000fe4000fffe0ff */
[----:B--2---:R-:W-:Y:S02]  /*3ad0*/  ULEA UR7, UR5, UR9, 0x3 ;  /* 0x0000000905077291 */ /* 0x004fe4000f8e18ff */
[----:B------:R-:W-:Y:S01]  /*3ae0*/  UISETP.NE.AND UP3, UPT, UR19, URZ, UPT ;  /* 0x000000ff1300728c */ /* 0x000fe2000bf65270 */
[----:B---3--:R-:W-:Y:S10]  /*3af0*/  @P2 BRA `(.L_x_73) ;  /* 0x00000000000c2947 */ /* 0x008ff40003800000 */
[----:B-1----:R-:W-:Y:S04]  /*3b00*/  SHF.L.U32 R3, R8, 0x1f, RZ ;  /* 0x0000001f08037819 */ /* 0x002fe800000006ff */
[----:B------:R-:W1:Y:S02]  /*3b10*/  SYNCS.PHASECHK.TRANS64.TRYWAIT P0, [UR7], R3 ;  /* 0x00000003ff0075a7 */ /* 0x000e640008001107 */
[----:B-1----:R-:W-:Y:S05]  /*3b20*/  @!P0 BRA `(.L_x_74) ;  /* 0x0000005c00308947 */ /* 0x002fea0003800000 */
.L_x_73:
[----:B------:R-:W-:Y:S01]  /*3b30*/  UISETP.NE.AND UP0, UPT, UR18, 0x1, UPT ;  /* 0x000000011200788c */ /* 0x000fe2000bf05270 */
[----:B------:R-:W-:Y:S01]  /*3b40*/  PLOP3.LUT P2, PT, PT, PT, PT, 0x80, 0x8 ;  /* 0x000000000008781c */ /* 0x000fe20003f4f070 */
[----:B------:R-:W-:Y:S02]  /*3b50*/  UIADD3 UR12, UPT, UPT, UR5, 0x1, URZ ;  /* 0x00000001050c7890 */ /* 0x000fe4000fffe0ff */
[----:B------:R-:W-:Y:S02]  /*3b60*/  ULEA UR26, UR5, UR11, 0x8 ;  /* 0x0000000b051a7291 */ /* 0x000fe4000f8e40ff */
[----:B------:R-:W-:Y:S01]  /*3b70*/  UISETP.NE.AND UP1, UPT, UR12, 0xd, UPT ;  /* 0x0000000d0c00788c */ /* 0x000fe2000bf25270 */
[----:B------:R-:W-:Y:S01]  /*3b80*/  PLOP3.LUT P0, PT, PT, PT, UP0, 0x80, 0x8 ;  /* 0x000000000008781c */ /* 0x000fe20003f0f008 */
[----:B------:R-:W-:Y:S02]  /*3b90*/  UIADD3 UR28, UPT, UPT, UR26, 0x2, URZ ;  /* 0x000000021a1c7890 */ /* 0x000fe4000fffe0ff */
[----:B------:R-:W-:Y:S02]  /*3ba0*/  USEL UR22, URZ, 0x1, UP1 ;  /* 0x00000001ff167887 */ /* 0x000fe40008800000 */
[----:B------:R-:W-:Y:S02]  /*3bb0*/  USEL UR12, UR12, URZ, UP1 ;  /* 0x000000ff0c0c7287 */ /* 0x000fe40008800000 */
[----:B------:R-:W-:Y:S02]  /*3bc0*/  UIADD3 UR18, UPT, UPT, UR18, -0x1, URZ ;  /* 0xffffffff12127890 */ /* 0x000fe4000fffe0ff */
[----:B------:R-:W-:Y:S01]  /*3bd0*/  @UP0 ULEA UR6, UR12, UR9, 0x3 ;  /* 0x000000090c060291 */ /* 0x000fe2000f8e18ff */
[----:B------:R-:W-:Y:S01]  /*3be0*/  LOP3.LUT R8, R8, UR22, RZ, 0x3c, !PT ;  /* 0x0000001608087c12 */ /* 0x000fe2000f8e3cff */
[----:B------:R-:W-:Y:S01]  /*3bf0*/  UIADD3 UR22, UPT, UPT, UR7, 0x68, URZ ;  /* 0x0000006807167890 */ /* 0x000fe2000fffe0ff */
[----:B------:R-:W-:Y:S02]  /*3c00*/  UMOV UR27, 0x80004020 ;  /* 0x80004020001b7882 */ /* 0x000fe40000000000 */
[----:B-1----:R-:W-:Y:S01]  /*3c10*/  @P0 SHF.L.U32 R0, R8, 0x1f, RZ ;  /* 0x0000001f08000819 */ /* 0x002fe200000006ff */
[----:B------:R-:W-:Y:S01]  /*3c20*/  UMOV UR7, 0x80004020 ;  /* 0x8000402000077882 */ /* 0x000fe20000000000 */
[----:B------:R-:W-:Y:S01]  /*3c30*/  UMOV UR31, 0x80004020 ;  /* 0x80004020001f7882 */ /* 0x000fe20000000000 */
[----:B------:R-:W-:Y:S01]  /*3c40*/  UMOV UR29, 0x80004020 ;  /* 0x80004020001d7882 */ /* 0x000fe20000000000 */
[----:B------:R2:W3:Y:S01]  /*3c50*/  @P0 SYNCS.PHASECHK.TRANS64.TRYWAIT P2, [UR6], R0 ;  /* 0x00000000ff0005a7 */ /* 0x0004e20008041106 */
[----:B------:R-:W-:Y:S03]  /*3c60*/  UIMAD UR6, UR5, 0x2c0, UR4 ;  /* 0x000002c0050678a4 */ /* 0x000fe6000f8e0204 */
[----:B------:R-:W-:Y:S01]  /*3c70*/  UMOV UR5, UR12 ;  /* 0x0000000c00057c82 */ /* 0x000fe20008000000 */
[----:B------:R-:W-:Y:S05]  /*3c80*/  UIADD3 UR30, UPT, UPT, UR6, 0x2, URZ ;  /* 0x00000002061e7890 */ /* 0x000fea000fffe0ff */
[----:B------:R2:W-:Y:S01]  /*3c90*/  UTCQMMA gdesc[UR26], gdesc[UR6], tmem[UR16], tmem[UR24], idesc[UR25], UP2 ;  /* 0x00ff18061a0075ea */ /* 0x0005e20009000310 */
[----:B------:R-:W-:Y:S03]  /*3ca0*/  UPLOP3.LUT UP2, UPT, UPT, UPT, UPT, 0x80, 0x8 ;  /* 0x000000000008789c */ /* 0x000fe60003f4f070 */
[----:B------:R2:W-:Y:S01]  /*3cb0*/  UTCQMMA gdesc[UR28], gdesc[UR30], tmem[UR16], tmem[UR20], idesc[UR21], UPT ;  /* 0x00ff141e1c0075ea */ /* 0x0005e2000b800310 */
[----:B------:R2:W-:Y:S01]  /*3cc0*/  UTCBAR.MULTICAST [UR22], URZ, UR10 ;  /* 0x000000ff160073e9 */ /* 0x0005e2000800080a */
[----:B------:R-:W-:Y:S06]  /*3cd0*/  BRA.U UP3, `(.L_x_75) ;  /* 0xfffffffd03787547 */ /* 0x000fec000b83ffff */
.L_x_72:
[----:B------:R-:W-:Y:S01]  /*3ce0*/  UIADD3 UR13, UPT, UPT, UR13, 0x1, URZ ;  /* 0x000000010d0d7890 */ /* 0x000fe2000fffe0ff */
[C---:B------:R-:W-:Y:S01]  /*3cf0*/  ISETP.NE.AND P0, PT, R10.reuse, 0x2, PT ;  /* 0x000000020a00780c */ /* 0x040fe20003f05270 */
[----:B------:R-:W-:Y:S02]  /*3d00*/  UIADD3 UR15, UPT, UPT, UR15, 0x110, URZ ;  /* 0x000001100f0f7890 */ /* 0x000fe4000fffe0ff */
[----:B------:R-:W-:Y:S01]  /*3d10*/  UISETP.NE.AND UP0, UPT, UR13, 0x4, UPT ;  /* 0x000000040d00788c */ /* 0x000fe2000bf05270 */
[----:B-12---:R-:W-:Y:S02]  /*3d20*/  SEL R0, RZ, 0x1, P0 ;  /* 0x00000001ff007807 */ /* 0x006fe40000000000 */
[----:B------:R-:W-:Y:S01]  /*3d30*/  SEL R10, R10, RZ, P0 ;  /* 0x000000ff0a0a7207 */ /* 0x000fe20000000000 */
[----:B------:R-:W-:Y:S01]  /*3d40*/  USEL UR5, URZ, 0x1, UP0 ;  /* 0x00000001ff057887 */ /* 0x000fe20008000000 */
[----:B------:R-:W-:Y:S01]  /*3d50*/  LOP3.LUT R9, R9, R0, RZ, 0x3c, !PT ;  /* 0x0000000009097212 */ /* 0x000fe200078e3cff */
[----:B------:R-:W-:Y:S01]  /*3d60*/  USEL UR13, UR13, URZ, UP0 ;  /* 0x000000ff0d0d7287 */ /* 0x000fe20008000000 */
[----:B------:R1:W-:Y:S03]  /*3d70*/  UTCBAR [UR15], URZ ;  /* 0x000000ff0f0073e9 */ /* 0x0003e600080000ff */
[----:B------:R-:W-:Y:S01]  /*3d80*/  LOP3.LUT R11, R11, UR5, RZ, 0x3c, !PT ;  /* 0x000000050b0b7c12 */ /* 0x000fe2000f8e3cff */
[----:B------:R-:W-:Y:S07]  /*3d90*/  @P1 BRA `(.L_x_76) ;  /* 0xfffffff800b41947 */ /* 0x000fee000383ffff */
[----:B------:R-:W2:Y:S01]  /*3da0*/  S2UR UR4, SR_CgaCtaId ;  /* 0x00000000000479c3 */ /* 0x000ea20000008800 */
[----:B------:R-:W-:Y:S01]  /*3db0*/  ELECT P0, URZ, PT ;  /* 0x0000000000ff782f */ /* 0x000fe20003800000 */
[----:B------:R-:W-:Y:S01]  /*3dc0*/  IMAD.MOV.U32 R0, RZ, RZ, 0x1 ;  /* 0x00000001ff007424 */ /* 0x000fe200078e00ff */
[----:B------:R-:W-:Y:S01]  /*3dd0*/  UIADD3 UR9, UPT, UPT, UR9, 0x130, URZ ;  /* 0x0000013009097890 */ /* 0x000fe2000fffe0ff */
[----:B------:R-:W-:Y:S01]  /*3de0*/  SHF.L.U32 R3, R11, 0x1f, RZ ;  /* 0x0000001f0b037819 */ /* 0x000fe200000006ff */
[----:B------:R-:W-:-:S03]  /*3df0*/  UMOV UR5, 0x40 ;  /* 0x0000004000057882 */ /* 0x000fc60000000000 */
[----:B------:R-:W-:Y:S01]  /*3e00*/  UVIRTCOUNT.DEALLOC.SMPOOL 0x80 ;  /* 0x000000800000784c */ /* 0x000fe20000000000 */
[----:B--2---:R-:W-:Y:S02]  /*3e10*/  ULEA UR4, UR4, UR5, 0x18 ;  /* 0x0000000504047291 */ /* 0x004fe4000f8ec0ff */
[----:B------:R-:W-:-:S07]  /*3e20*/  ULEA UR5, UR13, UR9, 0x3 ;  /* 0x000000090d057291 */ /* 0x000fce000f8e18ff */
[----:B------:R2:W-:Y:S02]  /*3e30*/  @P0 STS.U8 [UR4+0x1c], R0 ;  /* 0x00001c00ff000988 */ /* 0x0005e40008000004 */
[----:B------:R-:W4:Y:S02]  /*3e40*/  SYNCS.PHASECHK.TRANS64.TRYWAIT P0, [UR5], R3 ;  /* 0x00000003ff0075a7 */ /* 0x000f240008001105 */
[----:B--2-4-:R-:W-:Y:S05]  /*3e50*/  @!P0 BRA `(.L_x_77) ;  /* 0x00000058007c8947 */ /* 0x014fea0003800000 */
.L_x_155:
[----:B------:R-:W-:-:S04]  /*3e60*/  UIADD3 UR6, UPT, UPT, UR13, 0x1, URZ ;  /* 0x000000010d067890 */ /* 0x000fc8000fffe0ff */
[----:B------:R-:W-:-:S04]  /*3e70*/  UISETP.NE.AND UP0, UPT, UR6, 0x4, UPT ;  /* 0x000000040600788c */ /* 0x000fc8000bf05270 */
[----:B------:R-:W-:Y:S02]  /*3e80*/  USEL UR7, URZ, 0x1, UP0 ;  /* 0x00000001ff077887 */ /* 0x000fe40008000000 */
[----:B------:R-:W-:-:S04]  /*3e90*/  USEL UR6, UR6, URZ, UP0 ;  /* 0x000000ff06067287 */ /* 0x000fc80008000000 */
[----:B------:R-:W-:Y:S01]  /*3ea0*/  ULEA UR5, UR6, UR9, 0x3 ;  /* 0x0000000906057291 */ /* 0x000fe2000f8e18ff */
[----:B------:R-:W-:-:S04]  /*3eb0*/  LOP3.LUT R2, R11, UR7, RZ, 0x3c, !PT ;  /* 0x000000070b027c12 */ /* 0x000fc8000f8e3cff */
[----:B--2---:R-:W-:-:S04]  /*3ec0*/  SHF.L.U32 R3, R2, 0x1f, RZ ;  /* 0x0000001f02037819 */ /* 0x004fc800000006ff */
[----:B------:R-:W2:Y:S02]  /*3ed0*/  SYNCS.PHASECHK.TRANS64.TRYWAIT P0, [UR5], R3 ;  /* 0x00000003ff0075a7 */ /* 0x000ea40008001105 */
[----:B--2---:R-:W-:Y:S05]  /*3ee0*/  @!P0 BRA `(.L_x_78) ;  /* 0x0000005800708947 */ /* 0x004fea0003800000 */
.L_x_157:
        /* <DEDUP_REMOVED lines=9> */
.L_x_159:
[----:B------:R-:W-:-:S04]  /*3f80*/  UIADD3 UR6, UPT, UPT, UR6, 0x1, URZ ;  /* 0x0000000106067890 */ /* 0x000fc8000fffe0ff */
[----:B------:R-:W-:-:S04]  /*3f90*/  UISETP.NE.AND UP0, UPT, UR6, 0x4, UPT ;  /* 0x000000040600788c */ /* 0x000fc8000bf05270 */
[----:B------:R-:W-:Y:S02]  /*3fa0*/  USEL UR5, URZ, 0x1, UP0 ;  /* 0x00000001ff057887 */ /* 0x000fe40008000000 */
[----:B------:R-:W-:-:S04]  /*3fb0*/  USEL UR6, UR6, URZ, UP0 ;  /* 0x000000ff06067287 */ /* 0x000fc80008000000 */
[----:B------:R-:W-:Y:S01]  /*3fc0*/  ULEA UR6, UR6, UR9, 0x3 ;  /* 0x0000000906067291 */ /* 0x000fe2000f8e18ff */
[----:B--2---:R-:W-:-:S04]  /*3fd0*/  LOP3.LUT R3, R2, UR5, RZ, 0x3c, !PT ;  /* 0x0000000502037c12 */ /* 0x004fc8000f8e3cff */
[----:B------:R-:W-:-:S04]  /*3fe0*/  SHF.L.U32 R3, R3, 0x1f, RZ ;  /* 0x0000001f03037819 */ /* 0x000fc800000006ff */
[----:B------:R-:W2:Y:S02]  /*3ff0*/  SYNCS.PHASECHK.TRANS64.TRYWAIT P0, [UR6], R3 ;  /* 0x00000003ff0075a7 */ /* 0x000ea40008001106 */
[----:B--2---:R-:W-:Y:S05]  /*4000*/  @!P0 BRA `(.L_x_80) ;  /* 0x0000005800588947 */ /* 0x004fea0003800000 */
.L_x_161:
[----:B------:R-:W-:Y:S01]  /*4010*/  NOP ;  /* 0x0000000000007918 */ /* 0x000fe20000000000 */
[----:B--2---:R-:W2:Y:S01]  /*4020*/  LDS R0, [UR4+0x14] ;  /* 0x00001404ff007984 */ /* 0x004ea20008000800 */
[----:B------:R-:W-:Y:S01]  /*4030*/  ULOP3.LUT UR6, UR14, 0xffff, URZ, 0xc0, !UPT ;  /* 0x0000ffff0e067892 */ /* 0x000fe2000f8ec0ff */
[----:B------:R-:W-:Y:S01]  /*4040*/  UMOV UR8, 0xffff ;  /* 0x0000ffff00087882 */ /* 0x000fe20000000000 */
[----:B------:R-:W-:Y:S02]  /*4050*/  UMOV UR5, 0x1 ;  /* 0x0000000100057882 */ /* 0x000fe40000000000 */
[----:B------:R-:W-:-:S04]  /*4060*/  USHF.R.U32.HI UR6, URZ, 0x5, UR6 ;  /* 0x00000005ff067899 */ /* 0x000fc80008011606 */
[----:B------:R-:W-:Y:S02]  /*4070*/  USHF.L.U32 UR8, UR8, UR6, URZ ;  /* 0x0000000608087299 */ /* 0x000fe400080006ff */
[----:B------:R-:W-:-:S04]  /*4080*/  USHF.L.U32 UR5, UR5, UR6, URZ ;  /* 0x0000000605057299 */ /* 0x000fc800080006ff */
[----:B--2---:R-:W-:-:S04]  /*4090*/  LOP3.LUT R0, R0, UR8, RZ, 0xc0, !PT ;  /* 0x0000000800007c12 */ /* 0x004fc8000f8ec0ff */
[----:B------:R-:W-:-:S13]  /*40a0*/  ISETP.NE.AND P0, PT, R0, UR8, PT ;  /* 0x0000000800007c0c */ /* 0x000fda000bf05270 */
[----:B------:R-:W-:Y:S05]  /*40b0*/  @P0 BRA `(.L_x_81) ;  /* 0x0000000000580947 */ /* 0x000fea0003800000 */
[----:B------:R-:W2:Y:S02]  /*40c0*/  LDS R0, [UR4+0x18] ;  /* 0x00001804ff007984 */ /* 0x000ea40008000800 */
[----:B--2---:R-:W-:-:S04]  /*40d0*/  LOP3.LUT R0, R0, UR5, RZ, 0xc0, !PT ;  /* 0x0000000500007c12 */ /* 0x004fc8000f8ec0ff */
[----:B------:R-:W-:-:S13]  /*40e0*/  ISETP.NE.AND P0, PT, R0, UR5, PT ;  /* 0x0000000500007c0c */ /* 0x000fda000bf05270 */
[----:B------:R-:W-:Y:S05]  /*40f0*/  @P0 BRA `(.L_x_82) ;  /* 0x00000000003c0947 */ /* 0x000fea0003800000 */
[----:B------:R-:W2:Y:S01]  /*4100*/  S2R R2, SR_LANEID ;  /* 0x0000000000027919 */ /* 0x000ea20000000000 */
[----:B------:R-:W-:Y:S01]  /*4110*/  ULOP3.LUT UR8, URZ, UR8, URZ, 0x33, !UPT ;  /* 0x00000008ff087292 */ /* 0x000fe2000f8e33ff */
[----:B------:R-:W-:Y:S01]  /*4120*/  LOP3.LUT R4, RZ, UR5, RZ, 0x33, !PT ;  /* 0x00000005ff047c12 */ /* 0x000fe2000f8e33ff */
[----:B------:R-:W-:Y:S02]  /*4130*/  VOTEU.ANY UR7, UPT, PT ;  /* 0x0000000000077886 */ /* 0x000fe400038e0100 */
[----:B------:R-:W-:Y:S01]  /*4140*/  UFLO.U32 UR7, UR7 ;  /* 0x00000007000772bd */ /* 0x000fe200080e0000 */
[----:B------:R-:W4:Y:S01]  /*4150*/  REDUX UR5, R4 ;  /* 0x00000000040573c4 */ /* 0x000f220000000000 */
[----:B------:R-:W-:-:S06]  /*4160*/  IMAD.U32 R0, RZ, RZ, UR8 ;  /* 0x00000008ff007e24 */ /* 0x000fcc000f8e00ff */
[----:B------:R1:W-:Y:S01]  /*4170*/  UTCATOMSWS.AND URZ, UR8 ;  /* 0x0000000800ff79e3 */ /* 0x0003e20008000000 */
[----:B------:R-:W3:Y:S01]  /*4180*/  REDUX UR6, R0 ;  /* 0x00000000000673c4 */ /* 0x000ee20000000000 */
[----:B--2---:R-:W-:Y:S01]  /*4190*/  ISETP.EQ.U32.AND P0, PT, R2, UR7, PT ;  /* 0x0000000702007c0c */ /* 0x004fe2000bf02070 */
[----:B----4-:R-:W-:Y:S01]  /*41a0*/  IMAD.U32 R2, RZ, RZ, UR5 ;  /* 0x00000005ff027e24 */ /* 0x010fe2000f8e00ff */
[----:B---3--:R-:W-:-:S11]  /*41b0*/  MOV R3, UR6 ;  /* 0x0000000600037c02 */ /* 0x008fd60008000f00 */
[----:B------:R1:W-:Y:S04]  /*41c0*/  @P0 ATOMS.AND RZ, [UR4+0x14], R3 ;  /* 0x00001403ffff098c */ /* 0x0003e8000a800004 */
[----:B------:R1:W-:Y:S01]  /*41d0*/  @P0 ATOMS.AND RZ, [UR4+0x18], R2 ;  /* 0x00001802ffff098c */ /* 0x0003e2000a800004 */
[----:B------:R-:W-:Y:S05]  /*41e0*/  BRA `(.L_x_83) ;  /* 0x0000000000147947 */ /* 0x000fea0003800000 */
.L_x_82:
[----:B------:R-:W-:Y:S02]  /*41f0*/  MOV R2, 0x4210 ;  /* 0x0000421000027802 */ /* 0x000fe40000000f00 */
[----:B-1-3-5:R-:W-:Y:S05]  /*4200*/  CALL.REL.NOINC `($__internal_0_$__cuda_sm10x_tcgen05_guardrail_trap_col_being_dealloced_not_returned_by_alloc) ;  /* 0x0000005800807944 */ /* 0x02afea0003c00000 */
[----:B------:R-:W-:Y:S05]  /*4210*/  BRA `(.L_x_83) ;  /* 0x0000000000087947 */ /* 0x000fea0003800000 */
.L_x_81:
[----:B------:R-:W-:Y:S02]  /*4220*/  MOV R2, 0x4240 ;  /* 0x0000424000027802 */ /* 0x000fe40000000f00 */
[----:B-1-3-5:R-:W-:Y:S05]  /*4230*/  CALL.REL.NOINC `($__internal_2_$__cuda_sm10x_tcgen05_guardrail_trap_unallocated_columns_being_dealloced) ;  /* 0x00000058008c7944 */ /* 0x02afea0003c00000 */
.L_x_83:
[----:B------:R-:W-:Y:S01]  /*4240*/  NOP ;  /* 0x0000000000007918 */ /* 0x000fe20000000000 */
[----:B-1----:R-:W-:Y:S05]  /*4250*/  EXIT ;  /* 0x000000000000794d */ /* 0x002fea0003800000 */
.L_x_65:
[----:B------:R-:W-:-:S09]  /*4260*/  UISETP.NE.OR UP0, UPT, UR5, 0x3, !UP3 ;  /* 0x000000030500788c */ /* 0x000fd2000df05670 */
[----:B------:R-:W-:Y:S05]  /*4270*/  BRA.U UP0, `(.L_x_84) ;  /* 0x0000000d00ec7547 */ /* 0x000fea000b800000 */
[----:B------:R-:W2:Y:S01]  /*4280*/  LDCU.64 UR4, c[0x0][0x888] ;  /* 0x00011100ff0477ac */ /* 0x000ea20008000a00 */
[----:B------:R-:W3:Y:S01]  /*4290*/  LDC.64 R12, c[0x0][0x348] ;  /* 0x0000d200ff0c7b82 */ /* 0x000ee20000000a00 */
[----:B------:R-:W-:Y:S02]  /*42a0*/  HFMA2 R9, -RZ, RZ, 0, 0 ;  /* 0x00000000ff097431 */ /* 0x000fe400000001ff */
[----:B------:R-:W-:Y:S01]  /*42b0*/  IMAD.MOV.U32 R11, RZ, RZ, 0x1 ;  /* 0x00000001ff0b7424 */ /* 0x000fe200078e00ff */
[----:B------:R-:W4:Y:S01]  /*42c0*/  LDCU UR38, c[0x0][0x370] ;  /* 0x00006e00ff2677ac */ /* 0x000f220008000800 */
[----:B------:R-:W-:Y:S01]  /*42d0*/  IMAD.MOV.U32 R10, RZ, RZ, RZ ;  /* 0x000000ffff0a7224 */ /* 0x000fe200078e00ff */
[----:B------:R-:W-:Y:S01]  /*42e0*/  MOV R8, 0x2c00 ;  /* 0x00002c0000087802 */ /* 0x000fe20000000f00 */
[----:B------:R-:W4:Y:S01]  /*42f0*/  LDCU.128 UR40, c[0x0][0xb10] ;  /* 0x00016200ff2877ac */ /* 0x000f220008000c00 */
[----:B------:R-:W1:Y:S01]  /*4300*/  LDCU UR31, c[0x0][0x374] ;  /* 0x00006e80ff1f77ac */ /* 0x000e620008000800 */
[----:B------:R-:W1:Y:S01]  /*4310*/  LDCU.64 UR22, c[0x0][0x890] ;  /* 0x00011200ff1677ac */ /* 0x000e620008000a00 */
[----:B--2---:R-:W-:Y:S01]  /*4320*/  UISETP.NE.U32.AND UP0, UPT, UR4, URZ, UPT ;  /* 0x000000ff0400728c */ /* 0x004fe2000bf05070 */
[----:B------:R-:W2:Y:S01]  /*4330*/  LDCU UR13, c[0x0][0xb0c] ;  /* 0x00016180ff0d77ac */ /* 0x000ea20008000800 */
[----:B------:R-:W2:Y:S01]  /*4340*/  LDCU UR21, c[0x0][0xb20] ;  /* 0x00016400ff1577ac */ /* 0x000ea20008000800 */
[----:B------:R-:W2:Y:S01]  /*4350*/  LDCU UR4, c[0x0][0xb30] ;  /* 0x00016600ff0477ac */ /* 0x000ea20008000800 */
[----:B------:R-:W-:Y:S01]  /*4360*/  UMOV UR29, 0x400 ;  /* 0x00000400001d7882 */ /* 0x000fe20000000000 */
[----:B----4-:R-:W-:-:S02]  /*4370*/  UIMAD.WIDE.U32 UR10, UR38, UR40, URZ ;  /* 0x00000028260a72a5 */ /* 0x010fc4000f8e00ff */
[----:B-1----:R-:W-:Y:S02]  /*4380*/  UIMAD.WIDE.U32 UR8, UR31, UR43, URZ ;  /* 0x0000002b1f0872a5 */ /* 0x002fe4000f8e00ff */
[----:B------:R-:W-:Y:S02]  /*4390*/  ULEA UR29, UR60, UR29, 0x18 ;  /* 0x0000001d3c1d7291 */ /* 0x000fe4000f8ec0ff */
[----:B------:R-:W-:Y:S02]  /*43a0*/  UISETP.NE.AND.EX UP6, UPT, UR5, URZ, UPT, UP0 ;  /* 0x000000ff0500728c */ /* 0x000fe4000bfc5300 */
[----:B------:R-:W-:Y:S02]  /*43b0*/  UISETP.NE.AND UP0, UPT, UR37, 0x1, UPT ;  /* 0x000000012500788c */ /* 0x000fe4000bf05270 */
[----:B------:R-:W-:Y:S02]  /*43c0*/  UISETP.NE.U32.AND UP0, UPT, UR22, URZ, UPT ;  /* 0x000000ff1600728c */ /* 0x000fe4000bf05070 */
[----:B------:R-:W-:Y:S01]  /*43d0*/  UIADD3 UR5, UPT, UPT, UR29, 0xd0, URZ ;  /* 0x000000d01d057890 */ /* 0x000fe2000fffe0ff */
[----:B------:R-:W-:Y:S01]  /*43e0*/  UMOV UR10, UR11 ;  /* 0x0000000b000a7c82 */ /* 0x000fe20008000000 */
[----:B------:R-:W-:Y:S01]  /*43f0*/  UMOV UR8, UR9 ;  /* 0x0000000900087c82 */ /* 0x000fe20008000000 */
[----:B------:R-:W-:-:S02]  /*4400*/  USEL UR30, URZ, 0x1, UP4 ;  /* 0x00000001ff1e7887 */ /* 0x000fc4000a000000 */
[----:B------:R-:W-:Y:S02]  /*4410*/  UISETP.GE.AND UP3, UPT, UR37, 0x1, UPT ;  /* 0x000000012500788c */ /* 0x000fe4000bf66270 */
[----:B------:R-:W-:Y:S02]  /*4420*/  UISETP.NE.AND.EX UP5, UPT, UR23, URZ, UPT, UP0 ;  /* 0x000000ff1700728c */ /* 0x000fe4000bfa5300 */
[----:B------:R-:W-:Y:S01]  /*4430*/  UPLOP3.LUT UP1, UPT, UPT, UPT, UPT, 0x40, 0x4 ;  /* 0x000000000004789c */ /* 0x000fe20003f2e870 */
[----:B------:R-:W1:Y:S01]  /*4440*/  LDCU.64 UR6, c[0x0][0xb28] ;  /* 0x00016500ff0677ac */ /* 0x000e620008000a00 */
[----:B--2---:R-:W-:Y:S02]  /*4450*/  UISETP.NE.AND UP3, UPT, UR13, 0x1, UPT ;  /* 0x000000010d00788c */ /* 0x004fe4000bf65270 */
[----:B------:R-:W-:Y:S02]  /*4460*/  UPRMT UR60, UR60, 0x654, UR5 ;  /* 0x000006543c3c7896 */ /* 0x000fe40008000005 */
[----:B------:R-:W-:-:S02]  /*4470*/  USHF.R.U32.HI UR44, URZ, UR41, UR10 ;  /* 0x00000029ff2c7299 */ /* 0x000fc4000801160a */
[----:B------:R-:W-:Y:S02]  /*4480*/  USHF.R.U32.HI UR39, URZ, UR21, UR8 ;  /* 0x00000015ff277299 */ /* 0x000fe40008011608 */
[----:B------:R-:W-:Y:S02]  /*4490*/  UISETP.NE.AND UP0, UPT, UR42, 0x1, UPT ;  /* 0x000000012a00788c */ /* 0x000fe4000bf05270 */
[----:B---3--:R-:W-:-:S11]  /*44a0*/  UISETP.NE.AND UP4, UPT, UR4, 0x1, UPT ;  /* 0x000000010400788c */ /* 0x008fd6000bf85270 */
.L_x_92:
[C---:B------:R-:W-:Y:S02]  /*44b0*/  LEA R3, R10.reuse, UR29, 0x3 ;  /* 0x0000001d0a037c11 */ /* 0x040fe4000f8e18ff */
[----:B------:R-:W-:Y:S02]  /*44c0*/  SHF.L.U32 R0, R9, 0x1f, RZ ;  /* 0x0000001f09007819 */ /* 0x000fe400000006ff */
[----:B------:R-:W-:Y:S02]  /*44d0*/  LEA R5, R10, UR29, 0x4 ;  /* 0x0000001d0a057c11 */ /* 0x000fe4000f8e20ff */
[----:B--2---:R-:W2:Y:S02]  /*44e0*/  SYNCS.PHASECHK.TRANS64.TRYWAIT P0, [R3+URZ+0xf0], R0 ;  /* 0x0000f000030075a7 */ /* 0x004ea400080011ff */
[----:B--2---:R-:W-:Y:S05]  /*44f0*/  @!P0 BRA `(.L_x_85) ;  /* 0x0000005400348947 */ /* 0x004fea0003800000 */
.L_x_162:
[----:B------:R-:W3:Y:S01]  /*4500*/  LDS.128 R4, [R5+0x180] ;  /* 0x0001800005047984 */ /* 0x000ee20000000c00 */
[----:B------:R-:W-:Y:S01]  /*4510*/  UISETP.GE.AND UP0, UPT, UR37, 0x1, UPT ;  /* 0x000000012500788c */ /* 0x000fe2000bf06270 */
[----:B------:R-:W-:Y:S01]  /*4520*/  @!PT LDS RZ, [RZ] ;  /* 0x00000000fffff984 */ /* 0x000fe20000000800 */
[----:B------:R-:W-:Y:S01]  /*4530*/  @!PT LDS RZ, [RZ] ;  /* 0x00000000fffff984 */ /* 0x000fe20000000800 */
[----:B------:R-:W-:Y:S01]  /*4540*/  @!PT LDS RZ, [RZ] ;  /* 0x00000000fffff984 */ /* 0x000fe20000000800 */
[----:B------:R-:W-:Y:S01]  /*4550*/  @!PT LDS RZ, [RZ] ;  /* 0x00000000fffff984 */ /* 0x000fe20000000800 */
[----:B------:R4:W-:Y:S06]  /*4560*/  MEMBAR.ALL.CTA ;  /* 0x0000000000007992 */ /* 0x0009ec0000008000 */
[----:B----4-:R-:W4:Y:S01]  /*4570*/  FENCE.VIEW.ASYNC.S ;  /* 0x00000000000073c6 */ /* 0x010f220000000000 */
[----:B---3--:R-:W-:Y:S11]  /*4580*/  LOP3.LUT P0, RZ, R6, 0x1, RZ, 0xc0, !PT ;  /* 0x0000000106ff7812 */ /* 0x008ff6000780c0ff */
[----:B------:R-:W-:Y:S02]  /*4590*/  @!UPT UIADD3 URZ, UPT, UPT, URZ, URZ, URZ ;  /* 0x000000fffffff290 */ /* 0x000fe4000fffe0ff */
[----:B----4-:R-:W-:Y:S01]  /*45a0*/  VOTEU.ANY UP3, P0 ;  /* 0x0000000000ff7886 */ /* 0x010fe20000060100 */
[----:B------:R-:W-:Y:S11]  /*45b0*/  PLOP3.LUT P0, PT, PT, PT, UP3, 0x80, 0x8 ;  /* 0x000000000008781c */ /* 0x000ff60003f0f038 */
[----:B------:R-:W-:Y:S02]  /*45c0*/  @!UPT UIADD3 URZ, UPT, UPT, URZ, URZ, URZ ;  /* 0x000000fffffff290 */ /* 0x000fe4000fffe0ff */
[----:B--2---:R-:W-:Y:S02]  /*45d0*/  @P0 SHF.R.U32.HI R0, RZ, 0x10, R5 ;  /* 0x00000010ff000819 */ /* 0x004fe40000011605 */
[----:B------:R-:W-:Y:S02]  /*45e0*/  @P0 MOV R2, R4 ;  /* 0x0000000400020202 */ /* 0x000fe40000000f00 */
[----:B------:R-:W-:Y:S01]  /*45f0*/  @P0 R2UR UR4, R0 ;  /* 0x00000000000402ca */ /* 0x000fe200000e0000 */
[----:B------:R-:W-:Y:S01]  /*4600*/  VIADD R0, R3, 0x100 ;  /* 0x0000010003007836 */ /* 0x000fe20000000000 */
[----:B------:R-:W-:Y:S02]  /*4610*/  @P0 LOP3.LUT R4, R5, 0xffff, RZ, 0xc0, !PT ;  /* 0x0000ffff05040812 */ /* 0x000fe400078ec0ff */
[----:B------:R-:W-:Y:S02]  /*4620*/  @P0 R2UR UR8, R2 ;  /* 0x00000000020802ca */ /* 0x000fe400000e0000 */
[----:B------:R-:W-:Y:S02]  /*4630*/  PRMT R0, RZ, 0x654, R0 ;  /* 0x00000654ff007816 */ /* 0x000fe40000000000 */
[----:B------:R-:W-:Y:S02]  /*4640*/  @P0 R2UR UR5, R4 ;  /* 0x00000000040502ca */ /* 0x000fe400000e0000 */
[----:B------:R2:W-:Y:S03]  /*4650*/  SYNCS.ARRIVE.TRANS64.RED.A1T0 RZ, [R0+URZ], RZ ;  /* 0x000000ff00ff79a7 */ /* 0x0005e600081004ff */
[----:B------:R-:W-:Y:S04]  /*4660*/  @UP3 UMOV UR48, UR4 ;  /* 0x0000000400303c82 */ /* 0x000fe80008000000 */
[----:B------:R-:W-:Y:S04]  /*4670*/  @UP3 UMOV UR15, UR8 ;  /* 0x00000008000f3c82 */ /* 0x000fe80008000000 */
[----:B------:R-:W-:Y:S01]  /*4680*/  @UP3 UMOV UR14, UR5 ;  /* 0x00000005000e3c82 */ /* 0x000fe20008000000 */
[----:B------:R-:W-:Y:S05]  /*4690*/  BRA.U !UP0, `(.L_x_86) ;  /* 0x0000000108c07547 */ /* 0x000fea000b800000 */
[----:B------:R-:W-:Y:S02]  /*46a0*/  UP2UR UR10, UPR, URZ, 0x4 ;  /* 0x00000004ff0a7883 */ /* 0x000fe40008000000 */
[----:B------:R-:W-:Y:S02]  /*46b0*/  UISETP.NE.AND UP2, UPT, UR42, 0x1, UPT ;  /* 0x000000012a00788c */ /* 0x000fe4000bf45270 */
[----:B------:R-:W-:Y:S02]  /*46c0*/  UISETP.NE.AND UP0, UPT, UR13, 0x1, UPT ;  /* 0x000000010d00788c */ /* 0x000fe4000bf05270 */
[----:B------:R-:W-:Y:S02]  /*46d0*/  USEL UR4, UR31, UR39, !UP2 ;  /* 0x000000271f047287 */ /* 0x000fe4000d000000 */
[----:B------:R-:W-:Y:S02]  /*46e0*/  UP2UR UR18, UPR, URZ, 0x2 ;  /* 0x00000002ff127883 */ /* 0x000fe40008000000 */
[----:B------:R-:W-:Y:S02]  /*46f0*/  UISETP.NE.AND UP1, UPT, UR37, 0x1, UPT ;  /* 0x000000012500788c */ /* 0x000fe4000bf25270 */
[----:B------:R-:W-:Y:S02]  /*4700*/  UIMAD.WIDE.U32 UR32, UR14, UR43, URZ ;  /* 0x0000002b0e2072a5 */ /* 0x000fe4000f8e00ff */
[----:B------:R-:W-:Y:S02]  /*4710*/  USEL UR9, UR38, UR44, !UP0 ;  /* 0x0000002c26097287 */ /* 0x000fe4000c000000 */
[----:B-1----:R-:W-:Y:S02]  /*4720*/  UIMAD.WIDE.U32 UR24, UR4, UR6, URZ ;  /* 0x00000006041872a5 */ /* 0x002fe4000f8e00ff */
[----:B------:R-:W-:Y:S02]  /*4730*/  UIMAD.WIDE.U32 UR26, UR15, UR40, URZ ;  /* 0x000000280f1a72a5 */ /* 0x000fe4000f8e00ff */
[----:B------:R-:W-:Y:S01]  /*4740*/  UIMAD.WIDE.U32 UR16, UR9, UR6, URZ ;  /* 0x00000006091072a5 */ /* 0x000fe2000f8e00ff */
[----:B------:R-:W-:Y:S02]  /*4750*/  UMOV UR11, UR33 ;  /* 0x00000021000b7c82 */ /* 0x000fe40008000000 */
[----:B------:R-:W-:Y:S01]  /*4760*/  UMOV UR8, UR25 ;  /* 0x0000001900087c82 */ /* 0x000fe20008000000 */
[----:B------:R-:W-:Y:S02]  /*4770*/  USHF.R.U32.HI UR11, URZ, UR21, UR11 ;  /* 0x00000015ff0b7299 */ /* 0x000fe4000801160b */
[----:B------:R-:W-:Y:S02]  /*4780*/  @UP1 USHF.R.U32.HI UR4, URZ, UR7, UR8 ;  /* 0x00000007ff041299 */ /* 0x000fe40008011608 */
[----:B------:R-:W-:Y:S02]  /*4790*/  USEL UR8, UR14, UR11, !UP2 ;  /* 0x0000000b0e087287 */ /* 0x000fe4000d000000 */
[----:B------:R-:W-:Y:S02]  /*47a0*/  UIMAD UR4, UR37, UR4, URZ ;  /* 0x00000004250472a4 */ /* 0x000fe4000f8e02ff */
[----:B------:R-:W-:Y:S01]  /*47b0*/  UISETP.NE.AND UP2, UPT, UR10, URZ, UPT ;  /* 0x000000ff0a00728c */ /* 0x000fe2000bf45270 */
[----:B------:R-:W-:Y:S01]  /*47c0*/  UMOV UR5, UR27 ;  /* 0x0000001b00057c82 */ /* 0x000fe20008000000 */
[----:B------:R-:W-:Y:S01]  /*47d0*/  UMOV UR16, UR17 ;  /* 0x0000001100107c82 */ /* 0x000fe20008000000 */
[----:B------:R-:W-:Y:S02]  /*47e0*/  USHF.R.U32.HI UR5, URZ, UR41, UR5 ;  /* 0x00000029ff057299 */ /* 0x000fe40008011605 */
[----:B------:R-:W-:Y:S02]  /*47f0*/  @UP1 USHF.R.U32.HI UR9, URZ, UR7, UR16 ;  /* 0x00000007ff091299 */ /* 0x000fe40008011610 */
[----:B------:R-:W-:Y:S02]  /*4800*/  USEL UR5, UR15, UR5, !UP0 ;  /* 0x000000050f057287 */ /* 0x000fe4000c000000 */
[----:B------:R-:W-:Y:S02]  /*4810*/  UIMAD.WIDE.U32 UR16, UR8, UR6, URZ ;  /* 0x00000006081072a5 */ /* 0x000fe4000f8e00ff */
[----:B------:R-:W-:Y:S02]  /*4820*/  UIMAD UR10, UR37, UR9, URZ ;  /* 0x00000009250a72a4 */ /* 0x000fe4000f8e02ff */
[----:B------:R-:W-:Y:S03]  /*4830*/  UISETP.GE.AND UP0, UPT, UR8, UR4, UPT ;  /* 0x000000040800728c */ /* 0x000fe6000bf06270 */
[----:B------:R-:W-:Y:S01]  /*4840*/  UMOV UR4, UR17 ;  /* 0x0000001100047c82 */ /* 0x000fe20008000000 */
[----:B------:R-:W-:Y:S02]  /*4850*/  UISETP.GE.OR UP0, UPT, UR5, UR10, UP0 ;  /* 0x0000000a0500728c */ /* 0x000fe40008706670 */
[----:B------:R-:W-:Y:S02]  /*4860*/  USHF.R.U32.HI UR4, URZ, UR7, UR4 ;  /* 0x00000007ff047299 */ /* 0x000fe40008011604 */
[----:B------:R-:W-:Y:S02]  /*4870*/  UIMAD.WIDE.U32 UR10, UR5, UR6, URZ ;  /* 0x00000006050a72a5 */ /* 0x000fe4000f8e00ff */
[----:B------:R-:W-:Y:S04]  /*4880*/  USEL UR12, UR8, UR4, !UP1 ;  /* 0x00000004080c7287 */ /* 0x000fe8000c800000 */
[----:B------:R-:W-:Y:S01]  /*4890*/  UIADD3 UR16, UPT, UPT, -UR12, URZ, URZ ;  /* 0x000000ff0c107290 */ /* 0x000fe2000fffe1ff */
[----:B------:R-:W-:Y:S02]  /*48a0*/  @!UP0 UMOV UR4, UR11 ;  /* 0x0000000b00048c82 */ /* 0x000fe40008000000 */
[----:B------:R-:W-:Y:S02]  /*48b0*/  @!UP0 USHF.R.U32.HI UR4, URZ, UR7, UR4 ;  /* 0x00000007ff048299 */ /* 0x000fe40008011604 */
[----:B------:R-:W-:Y:S02]  /*48c0*/  UIMAD UR10, UR37, UR16, UR8 ;  /* 0x00000010250a72a4 */ /* 0x000fe4000f8e0208 */
[----:B------:R-:W-:Y:S02]  /*48d0*/  @!UP0 USEL UR4, UR5, UR4, !UP1 ;  /* 0x0000000405048287 */ /* 0x000fe4000c800000 */
[----:B------:R-:W-:Y:S02]  /*48e0*/  UISETP.NE.AND UP1, UPT, UR18, URZ, UPT ;  /* 0x000000ff1200728c */ /* 0x000fe4000bf25270 */
[----:B------:R-:W-:Y:S02]  /*48f0*/  @!UP0 UIMAD UR10, UR9, UR10, UR4 ;  /* 0x0000000a090a82a4 */ /* 0x000fe4000f8e0204 */
[----:B------:R-:W-:Y:S02]  /*4900*/  @!UP0 UIADD3 UR11, UPT, UPT, UR12, -UR4, URZ ;  /* 0x800000040c0b8290 */ /* 0x000fe4000fffe0ff */
[----:B------:R-:W-:Y:S02]  /*4910*/  UIADD3 UR9, UPT, UPT, -UR5, URZ, URZ ;  /* 0x000000ff05097290 */ /* 0x000fe4000fffe1ff */
[----:B------:R-:W-:Y:S02]  /*4920*/  UIADD3 UR4, UPT, UPT, -UR8, URZ, URZ ;  /* 0x000000ff08047290 */ /* 0x000fe4000fffe1ff */
[----:B------:R-:W-:Y:S02]  /*4930*/  @!UP0 UIMAD UR8, UR11, UR37, UR5 ;  /* 0x000000250b0882a4 */ /* 0x000fe4000f8e0205 */
[----:B------:R-:W-:Y:S02]  /*4940*/  UIMAD UR15, UR13, UR9, UR15 ;  /* 0x000000090d0f72a4 */ /* 0x000fe4000f8e020f */
[----:B------:R-:W-:Y:S01]  /*4950*/  UIMAD UR14, UR42, UR4, UR14 ;  /* 0x000000042a0e72a4 */ /* 0x000fe2000f8e020e */
[----:B------:R-:W-:Y:S02]  /*4960*/  @!UP0 UMOV UR5, UR10 ;  /* 0x0000000a00058c82 */ /* 0x000fe40008000000 */
[----:B------:R-:W-:Y:S02]  /*4970*/  UIMAD UR15, UR5, UR13, UR15 ;  /* 0x0000000d050f72a4 */ /* 0x000fe4000f8e020f */
[----:B------:R-:W-:Y:S11]  /*4980*/  UIMAD UR14, UR8, UR42, UR14 ;  /* 0x0000002a080e72a4 */ /* 0x000ff6000f8e020e */
[----:B------:R-:W-:Y:S01]  /*4990*/  @!UPT UIADD3 URZ, UPT, UPT, URZ, URZ, URZ ;  /* 0x000000fffffff290 */ /* 0x000fe2000fffe0ff */
.L_x_86:
[----:B------:R-:W3:Y:S01]  /*49a0*/  @!UP4 LDCU.128 UR8, c[0x0][0xb10] ;  /* 0x00016200ff08c7ac */ /* 0x000ee20008000c00 */
[----:B------:R-:W-:Y:S02]  /*49b0*/  ISETP.NE.U32.AND P0, PT, RZ, UR22, PT ;  /* 0x00000016ff007c0c */ /* 0x000fe4000bf05070 */
[----:B------:R-:W-:Y:S02]  /*49c0*/  SHF.L.U32 R2, R11, 0x1f, RZ ;  /* 0x0000001f0b027819 */ /* 0x000fe400000006ff */
[----:B------:R-:W-:Y:S01]  /*49d0*/  ISETP.NE.AND.EX P0, PT, RZ, UR23, PT, P0 ;  /* 0x00000017ff007c0c */ /* 0x000fe2000bf05300 */
[----:B------:R-:W4:Y:S01]  /*49e0*/  @!UP4 LDCU UR5, c[0x0][0xb0c] ;  /* 0x00016180ff05c7ac */ /* 0x000f220008000800 */
[----:B---3--:R-:W-:Y:S07]  /*49f0*/  UIMAD.WIDE.U32 UR16, UR15, UR8, URZ ;  /* 0x000000080f1072a5 */ /* 0x008fee000f8e00ff */
[----:B------:R-:W-:Y:S01]  /*4a00*/  @!UP4 UMOV UR4, UR17 ;  /* 0x000000110004cc82 */ /* 0x000fe20008000000 */
[----:B----4-:R-:W-:Y:S02]  /*4a10*/  @!UP4 UISETP.NE.AND UP0, UPT, UR5, 0x1, UPT ;  /* 0x000000010500c88c */ /* 0x010fe4000bf05270 */
[----:B------:R-:W-:Y:S02]  /*4a20*/  @!UP4 USHF.R.U32.HI UR4, URZ, UR9, UR4 ;  /* 0x00000009ff04c299 */ /* 0x000fe40008011604 */
[----:B------:R-:W-:Y:S02]  /*4a30*/  UIMAD.WIDE.U32 UR16, UR14, UR11, URZ ;  /* 0x0000000b0e1072a5 */ /* 0x000fe4000f8e00ff */
[----:B------:R-:W-:Y:S02]  /*4a40*/  @!UP4 USEL UR8, UR15, UR4, !UP0 ;  /* 0x000000040f08c287 */ /* 0x000fe4000c000000 */
[----:B------:R-:W-:Y:S03]  /*4a50*/  @!UP4 UISETP.NE.AND UP0, UPT, UR10, 0x1, UPT ;  /* 0x000000010a00c88c */ /* 0x000fe6000bf05270 */
[----:B------:R-:W-:Y:S02]  /*4a60*/  @!UP4 UMOV UR9, UR17 ;  /* 0x000000110009cc82 */ /* 0x000fe40008000000 */
[----:B------:R-:W3:Y:S02]  /*4a70*/  @!UP4 LDCU UR4, c[0x0][0xb20] ;  /* 0x00016400ff04c7ac */ /* 0x000ee40008000800 */
[----:B---3--:R-:W-:Y:S04]  /*4a80*/  @!UP4 USHF.R.U32.HI UR4, URZ, UR4, UR9 ;  /* 0x00000004ff04c299 */ /* 0x008fe80008011609 */
[----:B------:R-:W-:Y:S04]  /*4a90*/  @!UP4 USEL UR9, UR14, UR4, !UP0 ;  /* 0x000000040e09c287 */ /* 0x000fe8000c000000 */
[----:B------:R-:W-:Y:S02]  /*4aa0*/  @!UP4 UIADD3 UR4, UPT, UPT, -UR8, UR9, URZ ;  /* 0x000000090804c290 */ /* 0x000fe4000fffe1ff */
[----:B------:R-:W-:Y:S02]  /*4ab0*/  @!UP4 UIADD3 UR8, UPT, UPT, UR8, -UR9, URZ ;  /* 0x800000090808c290 */ /* 0x000fe4000fffe0ff */
[----:B------:R-:W-:Y:S02]  /*4ac0*/  @!UP4 UIMAD UR15, UR4, UR5, UR15 ;  /* 0x00000005040fc2a4 */ /* 0x000fe4000f8e020f */
[----:B------:R-:W-:Y:S01]  /*4ad0*/  @!UP4 UIMAD UR14, UR8, UR10, UR14 ;  /* 0x0000000a080ec2a4 */ /* 0x000fe2000f8e020e */
[----:B------:R-:W-:Y:S11]  /*4ae0*/  BRA.U UP1, `(.L_x_87) ;  /* 0x0000000101107547 */ /* 0x000ff6000b800000 */
[----:B--2---:R-:W-:Y:S04]  /*4af0*/  MOV R0, UR30 ;  /* 0x0000001e00007c02 */ /* 0x004fe80008000f00 */
[----:B------:R-:W-:Y:S04]  /*4b00*/  SHF.L.U32 R3, R0, 0x1f, RZ ;  /* 0x0000001f00037819 */ /* 0x000fe800000006ff */
[----:B------:R-:W2:Y:S02]  /*4b10*/  SYNCS.PHASECHK.TRANS64.TRYWAIT P1, [UR29+0xe8], R3 ;  /* 0x0000e803ff0075a7 */ /* 0x000ea4000802111d */
[----:B--2---:R-:W-:Y:S05]  /*4b20*/  @!P1 BRA `(.L_x_88) ;  /* 0x0000004c00bc9947 */ /* 0x004fea0003800000 */
.L_x_87:
[----:B------:R-:W-:Y:S05]  /*4b30*/  BRA.U !UP5, `(.L_x_89) ;  /* 0x000000010d347547 */ /* 0x000fea000b800000 */
[----:B------:R-:W-:Y:S01]  /*4b40*/  UPLOP3.LUT UP2, UPT, UPT, UPT, UP6, 0x80, 0x8 ;  /* 0x000000000008789c */ /* 0x000fe20003f4f060 */
[----:B------:R-:W-:Y:S05]  /*4b50*/  HFMA2 R183, -RZ, RZ, 0, 5.9604644775390625e-08 ;  /* 0x00000001ffb77431 */ /* 0x000fea00000001ff */
[----:B------:R-:W-:Y:S05]  /*4b60*/  PLOP3.LUT P1, PT, PT, PT, UP2, 0x80, 0x8 ;  /* 0x000000000008781c */ /* 0x000fea0003f2f028 */
[----:B------:R-:W3:Y:S01]  /*4b70*/  @UP2 LDCU.64 UR8, c[0x0][0x888] ;  /* 0x00011100ff0827ac */ /* 0x000ee20008000a00 */
[----:B------:R-:W-:Y:S04]  /*4b80*/  @UP2 UIMAD UR4, UR36, UR22, URZ ;  /* 0x00000016240422a4 */ /* 0x000fe8000f8e02ff */
[----:B---3--:R-:W-:Y:S06]  /*4b90*/  @UP2 UIMAD.WIDE UR8, UR4, 0x4, UR8 ;  /* 0x00000004040828a5 */ /* 0x008fec000f8e0208 */
[----:B------:R-:W-:Y:S02]  /*4ba0*/  IMAD.U32 R4, RZ, RZ, UR8 ;  /* 0x00000008ff047e24 */ /* 0x000fe4000f8e00ff */
[----:B------:R-:W-:Y:S05]  /*4bb0*/  IMAD.U32 R5, RZ, RZ, UR9 ;  /* 0x00000009ff057e24 */ /* 0x000fea000f8e00ff */
[----:B--2---:R-:W2:Y:S02]  /*4bc0*/  @P1 LDG.E R0, desc[UR56][R4.64] ;  /* 0x0000003804001981 */ /* 0x004ea4000c1e1900 */
[----:B--2---:R-:W-:Y:S01]  /*4bd0*/  @P1 R2UR UR45, R0 ;  /* 0x00000000002d12ca */ /* 0x004fe200000e0000 */
[----:B------:R-:W-:Y:S05]  /*4be0*/  IMAD.MOV.U32 R0, RZ, RZ, 0x1 ;  /* 0x00000001ff007424 */ /* 0x000fea00078e00ff */
[----:B------:R-:W-:Y:S08]  /*4bf0*/  @!P1 PRMT R183, R0, 0x7610, R183 ;  /* 0x0000761000b79816 */ /* 0x000ff000000000b7 */
[----:B------:R-:W3:Y:S02]  /*4c00*/  @!UP2 LDCU UR45, c[0x0][0x880] ;  /* 0x00011000ff2da7ac */ /* 0x000ee40008000800 */
.L_x_89:
[----:B---3--:R-:W-:Y:S01]  /*4c10*/  @!P0 FSETP.EQ.AND P2, PT, RZ, UR45, PT ;  /* 0x0000002dff008c0b */ /* 0x008fe2000bf42000 */
[----:B------:R-:W-:Y:S01]  /*4c20*/  @!UPT UIADD3 URZ, UPT, UPT, URZ, URZ, URZ ;  /* 0x000000fffffff290 */ /* 0x000fe2000fffe0ff */
[----:B------:R-:W-:Y:S11]  /*4c30*/  @!P0 BRA `(.L_x_90) ;  /* 0x0000000000148947 */ /* 0x000ff60003800000 */
[----:B------:R-:W-:Y:S02]  /*4c40*/  LOP3.LUT P0, RZ, R183, 0xff, RZ, 0xc0, !PT ;  /* 0x000000ffb7ff7812 */ /* 0x000fe4000780c0ff */
[----:B------:R-:W-:Y:S04]  /*4c50*/  PLOP3.LUT P2, PT, PT, PT, UP2, 0x80, 0x8 ;  /* 0x000000000008781c */ /* 0x000fe80003f4f028 */
[----:B------:R-:W-:Y:S07]  /*4c60*/  PLOP3.LUT P2, PT, P2, PT, PT, 0x8, 0x80 ;  /* 0x000000000080781c */ /* 0x000fee000174e170 */
[----:B------:R-:W-:Y:S11]  /*4c70*/  @P0 FSETP.EQ.AND P2, PT, RZ, UR45, PT ;  /* 0x0000002dff000c0b */ /* 0x000ff6000bf42000 */
[----:B------:R-:W-:Y:S02]  /*4c80*/  @!UPT UIADD3 URZ, UPT, UPT, URZ, URZ, URZ ;  /* 0x000000fffffff290 */ /* 0x000fe4000fffe0ff */
.L_x_90:
[----:B------:R-:W3:Y:S01]  /*4c90*/  SYNCS.PHASECHK.TRANS64.TRYWAIT P0, [UR29+0xd8], R2 ;  /* 0x0000d802ff0075a7 */ /* 0x000ee2000800111d */
[----:B------:R-:W-:Y:S02]  /*4ca0*/  ELECT P1, URZ, PT ;  /* 0x0000000000ff782f */ /* 0x000fe40003820000 */
[----:B------:R-:W-:Y:S01]  /*4cb0*/  IADD3 R10, PT, PT, R10, 0x1, RZ ;  /* 0x000000010a0a7810 */ /* 0x000fe20007ffe0ff */
[----:B---3--:R-:W-:Y:S10]  /*4cc0*/  @!P0 BRA `(.L_x_91) ;  /* 0x0000004c006c8947 */ /* 0x008ff40003800000 */
.L_x_165:
[----:B------:R-:W-:Y:S01]  /*4cd0*/  PLOP3.LUT P1, PT, P2, P1, PT, 0xf2, 0x2f ;  /* 0x00000000002f781c */ /* 0x000fe20001723e72 */
[----:B------:R-:W-:Y:S01]  /*4ce0*/  UMOV UR50, 0x0 ;  /* 0x0000000000327882 */ /* 0x000fe20000000000 */
[----:B------:R-:W-:Y:S01]  /*4cf0*/  UMOV UR51, 0x10000000 ;  /* 0x1000000000337882 */ /* 0x000fe20000000000 */
[----:B------:R-:W-:Y:S01]  /*4d00*/  UMOV UR28, UR36 ;  /* 0x00000024001c7c82 */ /* 0x000fe20008000000 */
[----:B------:R-:W-:Y:S01]  /*4d10*/  UMOV UR12, UR36 ;  /* 0x00000024000c7c82 */ /* 0x000fe20008000000 */
[----:B------:R-:W-:Y:S01]  /*4d20*/  UMOV UR20, UR36 ;  /* 0x0000002400147c82 */ /* 0x000fe20008000000 */
[----:B------:R-:W-:Y:S07]  /*4d30*/  LOP3.LUT R11, R11, 0x1, RZ, 0x3c, !PT ;  /* 0x000000010b0b7812 */ /* 0x000fee00078e3cff */
[----:B--2---:R-:W-:Y:S01]  /*4d40*/  @!P1 IADD3 R2, P0, PT, R12, 0x580, RZ ;  /* 0x000005800c029810 */ /* 0x004fe20007f1e0ff */
[----:B------:R-:W-:Y:S01]  /*4d50*/  VOTEU.ALL UP0, P1 ;  /* 0x0000000000ff7886 */ /* 0x000fe20000800000 */
[----:B------:R-:W-:Y:S02]  /*4d60*/  VOTEU.ALL UP1, P1 ;  /* 0x0000000000ff7886 */ /* 0x000fe40000820000 */
[----:B------:R-:W-:Y:S01]  /*4d70*/  @!P1 R2UR UR5, R2 ;  /* 0x00000000020592ca */ /* 0x000fe200000e0000 */
[----:B------:R-:W-:Y:S01]  /*4d80*/  @!P1 IMAD.X R0, RZ, RZ, R13, P0 ;  /* 0x000000ffff009224 */ /* 0x000fe200000e060d */
[----:B------:R-:W-:Y:S01]  /*4d90*/  @!UP0 USHF.L.U32 UR35, UR59, 0x6, URZ ;  /* 0x000000063b238899 */ /* 0x000fe200080006ff */
[----:B------:R-:W-:Y:S01]  /*4da0*/  ISETP.NE.AND P0, PT, R10, 0x2, PT ;  /* 0x000000020a00780c */ /* 0x000fe20003f05270 */
[----:B------:R-:W-:Y:S02]  /*4db0*/  @!UP0 UIMAD UR34, UR58, 0xb0, URZ ;  /* 0x000000b03a2288a4 */ /* 0x000fe4000f8e02ff */
[----:B------:R-:W-:Y:S01]  /*4dc0*/  @!P1 R2UR UR4, R0 ;  /* 0x00000000000492ca */ /* 0x000fe200000e0000 */
[----:B------:R-:W-:Y:S01]  /*4dd0*/  @!UP0 UIADD3 UR32, UPT, UPT, UR29, 0x200, URZ ;  /* 0x000002001d208890 */ /* 0x000fe2000fffe0ff */
[----:B------:R-:W-:Y:S01]  /*4de0*/  SEL R0, RZ, 0x1, P0 ;  /* 0x00000001ff007807 */ /* 0x000fe20000000000 */
[----:B------:R-:W-:Y:S01]  /*4df0*/  @!UP0 UIADD3 UR33, UPT, UPT, UR29, 0xd0, URZ ;  /* 0x000000d01d218890 */ /* 0x000fe2000fffe0ff */
[----:B------:R-:W-:Y:S01]  /*4e00*/  SEL R10, R10, RZ, P0 ;  /* 0x000000ff0a0a7207 */ /* 0x000fe20000000000 */
[----:B------:R-:W-:Y:S01]  /*4e10*/  @!UP0 UIADD3 UR24, UPT, UPT, UR29, 0x600, URZ ;  /* 0x000006001d188890 */ /* 0x000fe2000fffe0ff */
[----:B------:R-:W-:Y:S01]  /*4e20*/  LOP3.LUT R9, R9, R0, RZ, 0x3c, !PT ;  /* 0x0000000009097212 */ /* 0x000fe200078e3cff */
[----:B------:R-:W-:Y:S01]  /*4e30*/  IMAD.U32 R2, RZ, RZ, UR5 ;  /* 0x00000005ff027e24 */ /* 0x000fe2000f8e00ff */
[----:B------:R-:W-:Y:S02]  /*4e40*/  @!UP0 UIADD3 UR26, UPT, UPT, UR34, 0x10, URZ ;  /* 0x00000010221a8890 */ /* 0x000fe4000fffe0ff */
[----:B------:R-:W-:Y:S01]  /*4e50*/  UMOV UR25, UR33 ;  /* 0x0000002100197c82 */ /* 0x000fe20008000000 */
[----:B------:R-:W-:Y:S01]  /*4e60*/  UMOV UR27, UR35 ;  /* 0x00000023001b7c82 */ /* 0x000fe20008000000 */
[----:B------:R-:W-:Y:S01]  /*4e70*/  @!UP0 UIADD3 UR8, UPT, UPT, UR29, 0xa00, URZ ;  /* 0x00000a001d088890 */ /* 0x000fe2000fffe0ff */
[----:B------:R-:W-:Y:S01]  /*4e80*/  IMAD.U32 R3, RZ, RZ, UR4 ;  /* 0x00000004ff037e24 */ /* 0x000fe2000f8e00ff */
[----:B------:R-:W-:Y:S01]  /*4e90*/  @!P1 R2UR UR4, R2 ;  /* 0x00000000020492ca */ /* 0x000fe200000e0000 */
[----:B------:R-:W-:Y:S01]  /*4ea0*/  @!UP0 UIADD3 UR10, UPT, UPT, UR34, 0x20, URZ ;  /* 0x00000020220a8890 */ /* 0x000fe2000fffe0ff */
[----:B------:R-:W-:Y:S02]  /*4eb0*/  UMOV UR9, UR33 ;  /* 0x0000002100097c82 */ /* 0x000fe40008000000 */
[----:B------:R-:W-:Y:S01]  /*4ec0*/  @!P1 R2UR UR5, R3 ;  /* 0x00000000030592ca */ /* 0x000fe200000e0000 */
[----:B------:R-:W-:Y:S01]  /*4ed0*/  UMOV UR11, UR35 ;  /* 0x00000023000b7c82 */ /* 0x000fe20008000000 */
[----:B------:R-:W-:Y:S02]  /*4ee0*/  @!UP0 UIADD3 UR16, UPT, UPT, UR29, 0xe00, URZ ;  /* 0x00000e001d108890 */ /* 0x000fe4000fffe0ff */
[----:B------:R-:W-:Y:S01]  /*4ef0*/  @!UP0 UIADD3 UR18, UPT, UPT, UR34, 0x30, URZ ;  /* 0x0000003022128890 */ /* 0x000fe2000fffe0ff */
[----:B------:R-:W-:Y:S01]  /*4f00*/  UMOV UR17, UR33 ;  /* 0x0000002100117c82 */ /* 0x000fe20008000000 */
[----:B------:R-:W-:Y:S01]  /*4f10*/  UMOV UR19, UR35 ;  /* 0x0000002300137c82 */ /* 0x000fe20008000000 */
[----:B------:R-:W-:Y:S02]  /*4f20*/  UIADD3 UR58, UPT, UPT, UR14, UR46, URZ ;  /* 0x0000002e0e3a7290 */ /* 0x000fe4000fffe0ff */
[----:B------:R-:W-:Y:S04]  /*4f30*/  UIADD3 UR59, UPT, UPT, UR15, UR47, URZ ;  /* 0x0000002f0f3b7290 */ /* 0x000fe8000fffe0ff */
[----:B------:R2:W-:Y:S01]  /*4f40*/  @!UP1 UTMALDG.3D [UR32], [UR4], desc[UR50] ;  /* 0x00003220040095b4 */ /* 0x0005e20008011000 */
[----:B------:R-:W-:Y:S05]  /*4f50*/  VOTEU.ALL UP1, P1 ;  /* 0x0000000000ff7886 */ /* 0x000fea0000820000 */
[----:B------:R3:W-:Y:S01]  /*4f60*/  @!UP1 UTMALDG.3D [UR24], [UR4], desc[UR50] ;  /* 0x00003218040095b4 */ /* 0x0007e20008011000 */
[----:B------:R-:W-:Y:S05]  /*4f70*/  VOTEU.ALL UP1, P1 ;  /* 0x0000000000ff7886 */ /* 0x000fea0000820000 */
[----:B------:R4:W-:Y:S01]  /*4f80*/  @!UP1 UTMALDG.3D [UR8], [UR4], desc[UR50] ;  /* 0x00003208040095b4 */ /* 0x0009e20008011000 */
[----:B------:R-:W-:Y:S05]  /*4f90*/  VOTEU.ALL UP1, P1 ;  /* 0x0000000000ff7886 */ /* 0x000fea0000820000 */
[----:B------:R1:W-:Y:S01]  /*4fa0*/  @!UP1 UTMALDG.3D [UR16], [UR4], desc[UR50] ;  /* 0x00003210040095b4 */ /* 0x0003e20008011000 */
[----:B------:R-:W-:Y:S01]  /*4fb0*/  VOTEU.ALL UP1, P1 ;  /* 0x0000000000ff7886 */ /* 0x000fe20000820000 */
[----:B--2---:R-:W-:Y:S01]  /*4fc0*/  UMOV UR36, UR48 ;  /* 0x0000003000247c82 */ /* 0x004fe20008000000 */
[----:B---3--:R-:W-:Y:S02]  /*4fd0*/  @!UP0 UIADD3 UR24, UPT, UPT, UR29, 0x1200, URZ ;  /* 0x000012001d188890 */ /* 0x008fe4000fffe0ff */
[----:B------:R-:W-:Y:S02]  /*4fe0*/  @!UP0 UIADD3 UR26, UPT, UPT, UR34, 0x40, URZ ;  /* 0x00000040221a8890 */ /* 0x000fe4000fffe0ff */
[----:B----4-:R-:W-:Y:S02]  /*4ff0*/  @!UP0 UIADD3 UR8, UPT, UPT, UR29, 0x1600, URZ ;  /* 0x000016001d088890 */ /* 0x010fe4000fffe0ff */
[----:B------:R-:W-:Y:S05]  /*5000*/  @!UP0 UIADD3 UR10, UPT, UPT, UR34, 0x50, URZ ;  /* 0x00000050220a8890 */ /* 0x000fea000fffe0ff */
[----:B------:R2:W-:Y:S01]  /*5010*/  @!UP1 UTMALDG.3D [UR24], [UR4], desc[UR50] ;  /* 0x00003218040095b4 */ /* 0x0005e20008011000 */
[----:B------:R-:W-:Y:S01]  /*5020*/  VOTEU.ALL UP1, P1 ;  /* 0x0000000000ff7886 */ /* 0x000fe20000820000 */
[----:B-1----:R-:W-:Y:S02]  /*5030*/  @!UP0 UIADD3 UR16, UPT, UPT, UR29, 0x1a00, URZ ;  /* 0x00001a001d108890 */ /* 0x002fe4000fffe0ff */
[----:B------:R-:W-:Y:S02]  /*5040*/  @!UP0 UIADD3 UR18, UPT, UPT, UR34, 0x60, URZ ;  /* 0x0000006022128890 */ /* 0x000fe4000fffe0ff */
[----:B------:R1:W-:Y:S01]  /*5050*/  @!UP1 UTMALDG.3D [UR8], [UR4], desc[UR50] ;  /* 0x00003208040095b4 */ /* 0x0003e20008011000 */
[----:B------:R-:W-:Y:S06]  /*5060*/  VOTEU.ALL UP1, P1 ;  /* 0x0000000000ff7886 */ /* 0x000fec0000820000 */
[----:B------:R3:W-:Y:S01]  /*5070*/  @!UP1 UTMALDG.3D [UR16], [UR4], desc[UR50] ;  /* 0x00003210040095b4 */ /* 0x0007e20008011000 */
[----:B------:R-:W-:Y:S01]  /*5080*/  VOTEU.ALL UP1, P1 ;  /* 0x0000000000ff7886 */ /* 0x000fe20000820000 */
[----:B--2---:R-:W-:Y:S02]  /*5090*/  @!UP0 UIADD3 UR24, UPT, UPT, UR29, 0x1e00, URZ ;  /* 0x00001e001d188890 */ /* 0x004fe4000fffe0ff */
[----:B------:R-:W-:Y:S02]  /*50a0*/  @!UP0 UIADD3 UR26, UPT, UPT, UR34, 0x70, URZ ;  /* 0x00000070221a8890 */ /* 0x000fe4000fffe0ff */
[----:B-1----:R-:W-:Y:S02]  /*50b0*/  @!UP0 UIADD3 UR8, UPT, UPT, UR29, 0x2200, URZ ;  /* 0x000022001d088890 */ /* 0x002fe4000fffe0ff */
[----:B------:R-:W-:Y:S05]  /*50c0*/  @!UP0 UIADD3 UR10, UPT, UPT, UR34, 0x80, URZ ;  /* 0x00000080220a8890 */ /* 0x000fea000fffe0ff */
[----:B------:R-:W-:Y:S01]  /*50d0*/  @!UP1 UTMALDG.3D [UR24], [UR4], desc[UR50] ;  /* 0x00003218040095b4 */ /* 0x000fe20008011000 */
[----:B------:R-:W-:Y:S01]  /*50e0*/  VOTEU.ALL UP1, P1 ;  /* 0x0000000000ff7886 */ /* 0x000fe20000820000 */
[----:B---3--:R-:W-:Y:S02]  /*50f0*/  @!UP0 UIADD3 UR16, UPT, UPT, UR29, 0x2600, URZ ;  /* 0x000026001d108890 */ /* 0x008fe4000fffe0ff */
[----:B------:R-:W-:Y:S02]  /*5100*/  @!UP0 UIADD3 UR18, UPT, UPT, UR34, 0x90, URZ ;  /* 0x0000009022128890 */ /* 0x000fe4000fffe0ff */
[----:B------:R1:W-:Y:S01]  /*5110*/  @!UP1 UTMALDG.3D [UR8], [UR4], desc[UR50] ;  /* 0x00003208040095b4 */ /* 0x0003e20008011000 */
[----:B------:R-:W-:Y:S02]  /*5120*/  UPLOP3.LUT UP1, UPT, UPT, UPT, UPT, 0x80, 0x8 ;  /* 0x000000000008789c */ /* 0x000fe40003f2f070 */
[----:B-1----:R-:W-:Y:S02]  /*5130*/  @!UP0 UIADD3 UR8, UPT, UPT, UR29, 0x2a00, URZ ;  /* 0x00002a001d088890 */ /* 0x002fe4000fffe0ff */
[----:B------:R-:W-:Y:S01]  /*5140*/  @!UP0 UIADD3 UR10, UPT, UPT, UR34, 0xa0, URZ ;  /* 0x000000a0220a8890 */ /* 0x000fe2000fffe0ff */
[----:B------:R-:W-:Y:S05]  /*5150*/  VOTEU.ALL UP0, P1 ;  /* 0x0000000000ff7886 */ /* 0x000fea0000800000 */
[----:B------:R2:W-:Y:S01]  /*5160*/  @!UP0 UTMALDG.3D [UR16], [UR4], desc[UR50] ;  /* 0x00003210040085b4 */ /* 0x0005e20008011000 */
[----:B------:R-:W-:Y:S05]  /*5170*/  VOTEU.ALL UP0, P1 ;  /* 0x0000000000ff7886 */ /* 0x000fea0000800000 */
[----:B------:R2:W-:Y:S01]  /*5180*/  @!UP0 UTMALDG.3D [UR8], [UR4], desc[UR50] ;  /* 0x00003208040085b4 */ /* 0x0005e20008011000 */
[----:B------:R2:W-:Y:S01]  /*5190*/  @!P1 SYNCS.ARRIVE.TRANS64.RED.A0TR RZ, [UR29+0xd0], R8 ;  /* 0x0000d008ffff99a7 */ /* 0x0005e2000830041d */
[----:B------:R-:W-:Y:S01]  /*51a0*/  SYNCS.ARRIVE.TRANS64.RED.A1T0 RZ, [UR60], RZ ;  /* 0x000000ffffff79a7 */ /* 0x000fe2000810043c */
[----:B------:R-:W-:Y:S05]  /*51b0*/  BRA.U UP3, `(.L_x_92) ;  /* 0xfffffff103bc7547 */ /* 0x000fea000b83ffff */
[----:B------:R-:W-:Y:S07]  /*51c0*/  MOV R0, UR29 ;  /* 0x0000001d00007c02 */ /* 0x000fee0008000f00 */
.L_x_93:
[----:B-1----:R-:W-:-:S04]  /*51d0*/  SHF.L.U32 R3, R11, 0x1f, RZ ;  /* 0x0000001f0b037819 */ /* 0x002fc800000006ff */
[----:B------:R1:W3:Y:S03]  /*51e0*/  SYNCS.PHASECHK.TRANS64.TRYWAIT P0, [R0+URZ+0xd8], R3 ;  /* 0x0000d803000075a7 */ /* 0x0002e600080011ff */
[----:B---3--:R-:W-:Y:S05]  /*51f0*/  @!P0 NANOSLEEP.SYNCS 0x989680 ;  /* 0x009896800000895d */ /* 0x008fea0003900000 */
[----:B------:R-:W3:Y:S02]  /*5200*/  @!P0 SYNCS.PHASECHK.TRANS64 P0, [R0+URZ+0xd8], R3 ;  /* 0x0000d803000085a7 */ /* 0x000ee400080010ff */
[----:B--23--:R-:W-:Y:S05]  /*5210*/  @P0 EXIT ;  /* 0x000000000000094d */ /* 0x00cfea0003800000 */
[----:B------:R-:W-:Y:S05]  /*5220*/  BRA `(.L_x_93) ;  /* 0xfffffffc00e87947 */ /* 0x000fea000383ffff */
.L_x_84:
[----:B------:R-:W-:-:S06]  /*5230*/  UISETP.GE.AND UP0, UPT, UR5, 0x4, UPT ;  /* 0x000000040500788c */ /* 0x000fcc000bf06270 */
[----:B------:R-:W-:-:S13]  /*5240*/  PLOP3.LUT P0, PT, PT, PT, UP0, 0x80, 0x8 ;  /* 0x000000000008781c */ /* 0x000fda0003f0f008 */
[----:B-1----:R-:W-:Y:S05]  /*5250*/  @!P0 EXIT ;  /* 0x000000000000894d */ /* 0x002fea0003800000 */
[----:B------:R-:W-:Y:S01]  /*5260*/  BAR.SYNC.DEFER_BLOCKING 0x6, 0xa0 ;  /* 0x0182800000007b1d */ /* 0x000fe20000010000 */
[--C-:B------:R-:W-:Y:S01]  /*5270*/  SHF.R.U32.HI R7, RZ, 0x4, R190.reuse ;  /* 0x00000004ff077819 */ /* 0x100fe200000116be */
[C---:B------:R-:W-:Y:S01]  /*5280*/  IMAD.U32 R2, R190.reuse, 0x10000, RZ ;  /* 0x00010000be027824 */ /* 0x040fe200078e00ff */
[----:B------:R-:W-:Y:S01]  /*5290*/  CS2R R188, SRZ ;  /* 0x0000000000bc7805 */ /* 0x000fe2000001ff00 */
[----:B------:R-:W-:Y:S01]  /*52a0*/  IMAD.SHL.U32 R5, R190, 0x10, RZ ;  /* 0x00000010be057824 */ /* 0x000fe200078e00ff */
[----:B------:R-:W-:Y:S01]  /*52b0*/  LOP3.LUT R7, R7, 0x1, RZ, 0xc0, !PT ;  /* 0x0000000107077812 */ /* 0x000fe200078ec0ff */
[----:B------:R-:W-:Y:S01]  /*52c0*/  UMOV UR63, 0x400 ;  /* 0x00000400003f7882 */ /* 0x000fe20000000000 */
[----:B------:R-:W1:Y:S01]  /*52d0*/  LDCU UR4, c[0x0][0x370] ;  /* 0x00006e00ff0477ac */ /* 0x000e620008000800 */
[----:B------:R-:W2:Y:S01]  /*52e0*/  LDC.64 R180, c[0x0][0x8b0] ;  /* 0x00022c00ffb47b82 */ /* 0x000ea20000000a00 */
[----:B------:R-:W-:Y:S02]  /*52f0*/  LOP3.LUT R5, R5, 0xf0, RZ, 0xc0, !PT ;  /* 0x000000f005057812 */ /* 0x000fe400078ec0ff */
[----:B------:R-:W-:Y:S01]  /*5300*/  CS2R R186, SRZ ;  /* 0x0000000000ba7805 */ /* 0x000fe2000001ff00 */
[----:B------:R-:W-:Y:S01]  /*5310*/  ULEA UR63, UR60, UR63, 0x18 ;  /* 0x0000003f3c3f7291 */ /* 0x000fe2000f8ec0ff */
[----:B------:R-:W-:Y:S01]  /*5320*/  LOP3.LUT R182, R7, 0x60, R190, 0xf8, !PT ;  /* 0x0000006007b67812 */ /* 0x000fe200078ef8be */
[----:B------:R-:W3:Y:S01]  /*5330*/  LDCU UR41, c[0x0][0xb0c] ;  /* 0x00016180ff2977ac */ /* 0x000ee20008000800 */
[----:B------:R-:W-:Y:S01]  /*5340*/  LOP3.LUT R2, R2, 0x600000, RZ, 0xc0, !PT ;  /* 0x0060000002027812 */ /* 0x000fe200078ec0ff */
[----:B------:R-:W4:Y:S02]  /*5350*/  LDC.64 R178, c[0x0][0x8a8] ;  /* 0x00022a00ffb27b82 */ /* 0x000f240000000a00 */
[----:B------:R-:W-:Y:S01]  /*5360*/  IMAD R182, R182, 0x8, R5 ;  /* 0x00000008b6b67824 */ /* 0x000fe200078e0205 */
[----:B------:R-:W-:Y:S01]  /*5370*/  LOP3.LUT R190, R190, 0x60, RZ, 0xc0, !PT ;  /* 0x00000060bebe7812 */ /* 0x000fe200078ec0ff */
[----:B------:R-:W2:Y:S01]  /*5380*/  LDCU UR62, c[0x0][0xb20] ;  /* 0x00016400ff3e77ac */ /* 0x000ea20008000800 */
[----:B------:R-:W2:Y:S01]  /*5390*/  LDCU UR40, c[0x0][0xb30] ;  /* 0x00016600ff2877ac */ /* 0x000ea20008000800 */
[----:B------:R-:W3:Y:S01]  /*53a0*/  LDS R3, [UR63+0x1a0] ;  /* 0x0001a03fff037984 */ /* 0x000ee20008000800 */
[----:B-1----:R-:W-:Y:S01]  /*53b0*/  IMAD.U32 R185, RZ, RZ, UR4 ;  /* 0x00000004ffb97e24 */ /* 0x002fe2000f8e00ff */
[----:B------:R-:W1:Y:S01]  /*53c0*/  LDCU UR4, c[0x0][0x374] ;  /* 0x00006e80ff0477ac */ /* 0x000e620008000800 */
[----:B------:R-:W2:Y:S01]  /*53d0*/  LDCU.64 UR52, c[0x0][0x888] ;  /* 0x00011100ff3477ac */ /* 0x000ea20008000a00 */
[----:B------:R-:W2:Y:S01]  /*53e0*/  LDCU.64 UR38, c[0x0][0xb28] ;  /* 0x00016500ff2677ac */ /* 0x000ea20008000a00 */
[----:B------:R-:W2:Y:S01]  /*53f0*/  LDCU.64 UR54, c[0x0][0x890] ;  /* 0x00011200ff3677ac */ /* 0x000ea20008000a00 */
[----:B------:R-:W2:Y:S01]  /*5400*/  LDCU.128 UR48, c[0x0][0xb10] ;  /* 0x00016200ff3077ac */ /* 0x000ea20008000c00 */
[----:B-1----:R-:W-:Y:S01]  /*5410*/  IMAD.U32 R191, RZ, RZ, UR4 ;  /* 0x00000004ffbf7e24 */ /* 0x002fe2000f8e00ff */
[----:B------:R-:W-:Y:S01]  /*5420*/  UMOV UR44, URZ ;  /* 0x000000ff002c7c82 */ /* 0x000fe20008000000 */
[----:B--23--:R-:W-:-:S07]  /*5430*/  IMAD.IADD R2, R3, 0x1, R2 ;  /* 0x0000000103027824 */ /* 0x00cfce00078e0202 */
.L_x_116:
[----:B------:R-:W-:Y:S02]  /*5440*/  LEA R0, R186, UR63, 0x3 ;  /* 0x0000003fba007c11 */ /* 0x000fe4000f8e18ff */
[----:B------:R-:W-:Y:S02]  /*5450*/  SHF.L.U32 R3, R188, 0x1f, RZ ;  /* 0x0000001fbc037819 */ /* 0x000fe400000006ff */
[----:B-1----:R-:W-:Y:S02]  /*5460*/  LEA R5, R186, UR63, 0x4 ;  /* 0x0000003fba057c11 */ /* 0x002fe4000f8e20ff */
[----:B------:R-:W1:Y:S02]  /*5470*/  SYNCS.PHASECHK.TRANS64.TRYWAIT P0, [R0+URZ+0xf0], R3 ;  /* 0x0000f003000075a7 */ /* 0x000e6400080011ff */
[----:B-1----:R-:W-:Y:S05]  /*5480*/  @!P0 BRA `(.L_x_94) ;  /* 0x0000004400948947 */ /* 0x002fea0003800000 */
.L_x_166:
[----:B------:R-:W-:Y:S01]  /*5490*/  R2UR UR7, R192 ;  /* 0x00000000c00772ca */ /* 0x000fe200000e0000 */
[----:B------:R-:W2:Y:S01]  /*54a0*/  LDS.128 R4, [R5+0x180] ;  /* 0x0001800005047984 */ /* 0x000ea20000000c00 */
[----:B-1----:R-:W-:Y:S01]  /*54b0*/  VIADD R0, R0, 0x100 ;  /* 0x0000010000007836 */ /* 0x002fe20000000000 */
[----:B------:R-:W-:Y:S04]  /*54c0*/  UISETP.GE.AND UP0, UPT, UR37, 0x1, UPT ;  /* 0x000000012500788c */ /* 0x000fe8000bf06270 */
[----:B------:R-:W-:Y:S01]  /*54d0*/  PRMT R0, RZ, 0x654, R0 ;  /* 0x00000654ff007816 */ /* 0x000fe20000000000 */
[----:B------:R-:W-:Y:S01]  /*54e0*/  @!PT LDS RZ, [RZ] ;  /* 0x00000000fffff984 */ /* 0x000fe20000000800 */
[----:B------:R-:W-:Y:S01]  /*54f0*/  @!PT LDS RZ, [RZ] ;  /* 0x00000000fffff984 */ /* 0x000fe20000000800 */
[----:B------:R-:W-:Y:S01]  /*5500*/  @!PT LDS RZ, [RZ] ;  /* 0x00000000fffff984 */ /* 0x000fe20000000800 */
[----:B------:R-:W-:Y:S01]  /*5510*/  @!PT LDS RZ, [RZ] ;  /* 0x00000000fffff984 */ /* 0x000fe20000000800 */
[----:B------:R1:W-:Y:S06]  /*5520*/  MEMBAR.ALL.CTA ;  /* 0x0000000000007992 */ /* 0x0003ec0000008000 */
[----:B-1----:R-:W1:Y:S02]  /*5530*/  FENCE.VIEW.ASYNC.S ;  /* 0x00000000000073c6 */ /* 0x002e640000000000 */
[----:B-1----:R1:W-:Y:S01]  /*5540*/  SYNCS.ARRIVE.TRANS64.RED.A1T0 RZ, [R0+URZ], RZ ;  /* 0x000000ff00ff79a7 */ /* 0x0023e200081004ff */
[----:B--2---:R-:W-:Y:S11]  /*5550*/  LOP3.LUT P0, RZ, R6, 0x1, RZ, 0xc0, !PT ;  /* 0x0000000106ff7812 */ /* 0x004ff6000780c0ff */
[----:B------:R-:W-:Y:S02]  /*5560*/  @!UPT UIADD3 URZ, UPT, UPT, URZ, URZ, URZ ;  /* 0x000000fffffff290 */ /* 0x000fe4000fffe0ff */
[----:B------:R-:W-:Y:S01]  /*5570*/  VOTEU.ANY UP1, P0 ;  /* 0x0000000000ff7886 */ /* 0x000fe20000020100 */
[----:B------:R-:W-:Y:S01]  /*5580*/  PLOP3.LUT P0, PT, PT, PT, UP1, 0x80, 0x8 ;  /* 0x000000000008781c */ /* 0x000fe20003f0f018 */
[----:B------:R-:W-:Y:S06]  /*5590*/  UP2UR UR4, UPR, URZ, 0x2 ;  /* 0x00000002ff047883 */ /* 0x000fec0008000000 */
[----:B------:R-:W-:Y:S06]  /*55a0*/  IMAD.U32 R193, RZ, RZ, UR4 ;  /* 0x00000004ffc17e24 */ /* 0x000fec000f8e00ff */
[----:B------:R-:W-:Y:S02]  /*55b0*/  @P0 SHF.R.U32.HI R3, RZ, 0x10, R5 ;  /* 0x00000010ff030819 */ /* 0x000fe40000011605 */
[----:B------:R-:W-:Y:S02]  /*55c0*/  @P0 MOV R8, R4 ;  /* 0x0000000400080202 */ /* 0x000fe40000000f00 */
[----:B------:R-:W-:Y:S02]  /*55d0*/  @P0 R2UR UR4, R3 ;  /* 0x00000000030402ca */ /* 0x000fe400000e0000 */
[----:B------:R-:W-:Y:S02]  /*55e0*/  @P0 LOP3.LUT R4, R5, 0xffff, RZ, 0xc0, !PT ;  /* 0x0000ffff05040812 */ /* 0x000fe400078ec0ff */
[----:B------:R-:W-:Y:S02]  /*55f0*/  @P0 R2UR UR6, R8 ;  /* 0x00000000080602ca */ /* 0x000fe400000e0000 */
[----:B------:R-:W-:Y:S07]  /*5600*/  @P0 R2UR UR5, R4 ;  /* 0x00000000040502ca */ /* 0x000fee00000e0000 */
[----:B------:R-:W-:Y:S02]  /*5610*/  @UP1 UMOV UR7, UR4 ;  /* 0x0000000400071c82 */ /* 0x000fe40008000000 */
[----:B------:R-:W-:Y:S02]  /*5620*/  IMAD.U32 R192, RZ, RZ, UR7 ;  /* 0x00000007ffc07e24 */ /* 0x000fe4000f8e00ff */
[----:B------:R-:W-:Y:S02]  /*5630*/  @UP1 UMOV UR43, UR6 ;  /* 0x00000006002b1c82 */ /* 0x000fe40008000000 */
[----:B------:R-:W-:Y:S01]  /*5640*/  @UP1 UMOV UR42, UR5 ;  /* 0x00000005002a1c82 */ /* 0x000fe20008000000 */
[----:B-1----:R-:W-:Y:S05]  /*5650*/  BRA.U !UP0, `(.L_x_95) ;  /* 0x0000000108cc7547 */ /* 0x002fea000b800000 */
[----:B------:R-:W-:Y:S01]  /*5660*/  UISETP.NE.AND UP0, UPT, UR50, 0x1, UPT ;  /* 0x000000013200788c */ /* 0x000fe2000bf05270 */
[----:B------:R-:W-:Y:S01]  /*5670*/  R2UR UR13, R191 ;  /* 0x00000000bf0d72ca */ /* 0x000fe200000e0000 */
[----:B------:R-:W-:Y:S01]  /*5680*/  UISETP.NE.AND UP1, UPT, UR41, 0x1, UPT ;  /* 0x000000012900788c */ /* 0x000fe2000bf25270 */
[----:B------:R-:W-:Y:S01]  /*5690*/  R2UR UR12, R185 ;  /* 0x00000000b90c72ca */ /* 0x000fe200000e0000 */
[----:B------:R-:W-:Y:S02]  /*56a0*/  UIMAD.WIDE.U32 UR10, UR42, UR51, URZ ;  /* 0x000000332a0a72a5 */ /* 0x000fe4000f8e00ff */
[----:B------:R-:W-:Y:S02]  /*56b0*/  UISETP.NE.AND UP2, UPT, UR37, 0x1, UPT ;  /* 0x000000012500788c */ /* 0x000fe4000bf45270 */
[----:B------:R-:W-:Y:S06]  /*56c0*/  UIMAD.WIDE.U32 UR6, UR43, UR48, URZ ;  /* 0x000000302b0672a5 */ /* 0x000fec000f8e00ff */
[----:B------:R-:W-:Y:S02]  /*56d0*/  UIMAD.WIDE.U32 UR4, UR13, UR51, URZ ;  /* 0x000000330d0472a5 */ /* 0x000fe4000f8e00ff */
[----:B------:R-:W-:Y:S01]  /*56e0*/  UIMAD.WIDE.U32 UR8, UR12, UR48, URZ ;  /* 0x000000300c0872a5 */ /* 0x000fe2000f8e00ff */
[----:B------:R-:W-:Y:S03]  /*56f0*/  UMOV UR6, UR7 ;  /* 0x0000000700067c82 */ /* 0x000fe60008000000 */
[----:B------:R-:W-:Y:S02]  /*5700*/  USHF.R.U32.HI UR9, URZ, UR49, UR9 ;  /* 0x00000031ff097299 */ /* 0x000fe40008011609 */
[----:B------:R-:W-:Y:S02]  /*5710*/  USHF.R.U32.HI UR6, URZ, UR49, UR6 ;  /* 0x00000031ff067299 */ /* 0x000fe40008011606 */
[----:B------:R-:W-:Y:S01]  /*5720*/  USEL UR9, UR12, UR9, !UP1 ;  /* 0x000000090c097287 */ /* 0x000fe2000c800000 */
[----:B------:R-:W-:Y:S01]  /*5730*/  UMOV UR4, UR5 ;  /* 0x0000000500047c82 */ /* 0x000fe20008000000 */
[----:B------:R-:W-:Y:S01]  /*5740*/  UMOV UR8, UR11 ;  /* 0x0000000b00087c82 */ /* 0x000fe20008000000 */
[----:B------:R-:W-:Y:S02]  /*5750*/  USHF.R.U32.HI UR4, URZ, UR62, UR4 ;  /* 0x0000003eff047299 */ /* 0x000fe40008011604 */
[----:B------:R-:W-:Y:S02]  /*5760*/  UIMAD.WIDE.U32 UR10, UR9, UR38, URZ ;  /* 0x00000026090a72a5 */ /* 0x000fe4000f8e00ff */
[----:B------:R-:W-:Y:S02]  /*5770*/  USEL UR4, UR13, UR4, !UP0 ;  /* 0x000000040d047287 */ /* 0x000fe4000c000000 */
[----:B------:R-:W-:Y:S02]  /*5780*/  USHF.R.U32.HI UR8, URZ, UR62, UR8 ;  /* 0x0000003eff087299 */ /* 0x000fe40008011608 */
[----:B------:R-:W-:Y:S02]  /*5790*/  UIMAD.WIDE.U32 UR12, UR4, UR38, URZ ;  /* 0x00000026040c72a5 */ /* 0x000fe4000f8e00ff */
[----:B------:R-:W-:Y:S01]  /*57a0*/  USEL UR8, UR42, UR8, !UP0 ;  /* 0x000000082a087287 */ /* 0x000fe2000c000000 */
[----:B------:R-:W-:Y:S02]  /*57b0*/  UMOV UR10, UR11 ;  /* 0x0000000b000a7c82 */ /* 0x000fe40008000000 */
[----:B------:R-:W-:Y:S02]  /*57c0*/  @UP2 USHF.R.U32.HI UR9, URZ, UR39, UR10 ;  /* 0x00000027ff092299 */ /* 0x000fe4000801160a */
[----:B------:R-:W-:Y:S01]  /*57d0*/  UIMAD.WIDE.U32 UR10, UR8, UR38, URZ ;  /* 0x00000026080a72a5 */ /* 0x000fe2000f8e00ff */
[----:B------:R-:W-:Y:S02]  /*57e0*/  UMOV UR5, UR13 ;  /* 0x0000000d00057c82 */ /* 0x000fe40008000000 */
[----:B------:R-:W-:Y:S02]  /*57f0*/  @UP2 USHF.R.U32.HI UR4, URZ, UR39, UR5 ;  /* 0x00000027ff042299 */ /* 0x000fe40008011605 */
[----:B------:R-:W-:Y:S02]  /*5800*/  USEL UR5, UR43, UR6, !UP1 ;  /* 0x000000062b057287 */ /* 0x000fe4000c800000 */
[----:B------:R-:W-:Y:S02]  /*5810*/  UIMAD UR4, UR37, UR4, URZ ;  /* 0x00000004250472a4 */ /* 0x000fe4000f8e02ff */
[----:B------:R-:W-:Y:S02]  /*5820*/  UIMAD UR6, UR37, UR9, URZ ;  /* 0x00000009250672a4 */ /* 0x000fe4000f8e02ff */
[----:B------:R-:W-:Y:S03]  /*5830*/  UISETP.GE.AND UP0, UPT, UR8, UR4, UPT ;  /* 0x000000040800728c */ /* 0x000fe6000bf06270 */
[----:B------:R-:W-:Y:S01]  /*5840*/  UMOV UR4, UR11 ;  /* 0x0000000b00047c82 */ /* 0x000fe20008000000 */
[----:B------:R-:W-:Y:S02]  /*5850*/  UISETP.GE.OR UP0, UPT, UR5, UR6, UP0 ;  /* 0x000000060500728c */ /* 0x000fe40008706670 */
[----:B------:R-:W-:Y:S02]  /*5860*/  USHF.R.U32.HI UR4, URZ, UR39, UR4 ;  /* 0x00000027ff047299 */ /* 0x000fe40008011604 */
[----:B------:R-:W-:Y:S02]  /*5870*/  UIMAD.WIDE.U32 UR6, UR5, UR38, URZ ;  /* 0x00000026050672a5 */ /* 0x000fe4000f8e00ff */
[----:B------:R-:W-:Y:S02]  /*5880*/  USEL UR11, UR8, UR4, !UP2 ;  /* 0x00000004080b7287 */ /* 0x000fe4000d000000 */
[----:B------:R-:W-:Y:S02]  /*5890*/  UIADD3 UR6, UPT, UPT, -UR8, URZ, URZ ;  /* 0x000000ff08067290 */ /* 0x000fe4000fffe1ff */
[----:B------:R-:W-:Y:S02]  /*58a0*/  UIADD3 UR10, UPT, UPT, -UR11, URZ, URZ ;  /* 0x000000ff0b0a7290 */ /* 0x000fe4000fffe1ff */
[----:B------:R-:W-:Y:S02]  /*58b0*/  UIMAD UR42, UR50, UR6, UR42 ;  /* 0x00000006322a72a4 */ /* 0x000fe4000f8e022a */
[----:B------:R-:W-:Y:S01]  /*58c0*/  UIMAD UR10, UR37, UR10, UR8 ;  /* 0x0000000a250a72a4 */ /* 0x000fe2000f8e0208 */
[----:B------:R-:W-:Y:S01]  /*58d0*/  @!UP0 UMOV UR4, UR7 ;  /* 0x0000000700048c82 */ /* 0x000fe20008000000 */
[----:B------:R-:W-:Y:S02]  /*58e0*/  UIADD3 UR7, UPT, UPT, -UR5, URZ, URZ ;  /* 0x000000ff05077290 */ /* 0x000fe4000fffe1ff */
[----:B------:R-:W-:Y:S02]  /*58f0*/  @!UP0 USHF.R.U32.HI UR4, URZ, UR39, UR4 ;  /* 0x00000027ff048299 */ /* 0x000fe40008011604 */
[----:B------:R-:W-:Y:S02]  /*5900*/  UIMAD UR43, UR41, UR7, UR43 ;  /* 0x00000007292b72a4 */ /* 0x000fe4000f8e022b */
[----:B------:R-:W-:Y:S04]  /*5910*/  @!UP0 USEL UR4, UR5, UR4, !UP2 ;  /* 0x0000000405048287 */ /* 0x000fe8000d000000 */
[----:B------:R-:W-:Y:S02]  /*5920*/  @!UP0 UIMAD UR9, UR9, UR10, UR4 ;  /* 0x0000000a090982a4 */ /* 0x000fe4000f8e0204 */
[----:B------:R-:W-:Y:S04]  /*5930*/  @!UP0 UIADD3 UR4, UPT, UPT, UR11, -UR4, URZ ;  /* 0x800000040b048290 */ /* 0x000fe8000fffe0ff */
[----:B------:R-:W-:Y:S03]  /*5940*/  @!UP0 UIMAD UR8, UR4, UR37, UR5 ;  /* 0x00000025040882a4 */ /* 0x000fe6000f8e0205 */
[----:B------:R-:W-:Y:S02]  /*5950*/  @!UP0 UMOV UR5, UR9 ;  /* 0x0000000900058c82 */ /* 0x000fe40008000000 */
[----:B------:R-:W-:Y:S02]  /*5960*/  UIMAD UR43, UR5, UR41, UR43 ;  /* 0x00000029052b72a4 */ /* 0x000fe4000f8e022b */
[----:B------:R-:W-:Y:S11]  /*5970*/  UIMAD UR42, UR8, UR50, UR42 ;  /* 0x00000032082a72a4 */ /* 0x000ff6000f8e022a */
[----:B------:R-:W-:Y:S01]  /*5980*/  @!UPT UIADD3 URZ, UPT, UPT, URZ, URZ, URZ ;  /* 0x000000fffffff290 */ /* 0x000fe2000fffe0ff */
.L_x_95:
[----:B------:R-:W-:Y:S01]  /*5990*/  UISETP.NE.AND UP0, UPT, UR40, 0x1, UPT ;  /* 0x000000012800788c */ /* 0x000fe2000bf05270 */
[----:B------:R-:W-:Y:S01]  /*59a0*/  ISETP.NE.U32.AND P1, PT, R180, RZ, PT ;  /* 0x000000ffb400720c */ /* 0x000fe20003f25070 */
[----:B------:R-:W-:Y:S02]  /*59b0*/  UISETP.NE.U32.AND UP3, UPT, UR54, URZ, UPT ;  /* 0x000000ff3600728c */ /* 0x000fe4000bf65070 */
[----:B------:R-:W-:Y:S01]  /*59c0*/  UISETP.NE.AND UP4, UPT, UR61, URZ, UPT ;  /* 0x000000ff3d00728c */ /* 0x000fe2000bf85270 */
[----:B------:R-:W-:Y:S01]  /*59d0*/  ISETP.NE.AND.EX P1, PT, R181, RZ, PT, P1 ;  /* 0x000000ffb500720c */ /* 0x000fe20003f25310 */
[----:B------:R-:W-:Y:S04]  /*59e0*/  UISETP.NE.AND.EX UP3, UPT, UR55, URZ, UPT, UP3 ;  /* 0x000000ff3700728c */ /* 0x000fe8000bf65330 */
[----:B------:R-:W-:Y:S01]  /*59f0*/  PLOP3.LUT P2, PT, PT, PT, UP4, 0x80, 0x8 ;  /* 0x000000000008781c */ /* 0x000fe20003f4f048 */
[----:B------:R-:W1:Y:S01]  /*5a00*/  @!UP0 LDCU.128 UR8, c[0x0][0xb10] ;  /* 0x00016200ff0887ac */ /* 0x000e620008000c00 */
[----:B------:R-:W2:Y:S01]  /*5a10*/  @!UP0 LDCU UR5, c[0x0][0xb0c] ;  /* 0x00016180ff0587ac */ /* 0x000ea20008000800 */
[----:B------:R-:W3:Y:S01]  /*5a20*/  @!UP0 LDCU UR4, c[0x0][0xb20] ;  /* 0x00016400ff0487ac */ /* 0x000ee20008000800 */
[----:B-1----:R-:W-:Y:S02]  /*5a30*/  UIMAD.WIDE.U32 UR6, UR43, UR8, URZ ;  /* 0x000000082b0672a5 */ /* 0x002fe4000f8e00ff */
[----:B------:R-:W-:Y:S02]  /*5a40*/  UIMAD.WIDE.U32 UR12, UR42, UR11, URZ ;  /* 0x0000000b2a0c72a5 */ /* 0x000fe4000f8e00ff */
[----:B------:R-:W-:Y:S03]  /*5a50*/  @!UP0 UISETP.NE.AND UP1, UPT, UR10, 0x1, UPT ;  /* 0x000000010a00888c */ /* 0x000fe6000bf25270 */
[----:B------:R-:W-:Y:S01]  /*5a60*/  @!UP0 UMOV UR6, UR7 ;  /* 0x0000000700068c82 */ /* 0x000fe20008000000 */
[----:B--2---:R-:W-:Y:S02]  /*5a70*/  @!UP0 UISETP.NE.AND UP2, UPT, UR5, 0x1, UPT ;  /* 0x000000010500888c */ /* 0x004fe4000bf45270 */
[----:B------:R-:W-:Y:S01]  /*5a80*/  @!UP0 USHF.R.U32.HI UR6, URZ, UR9, UR6 ;  /* 0x00000009ff068299 */ /* 0x000fe20008011606 */
[----:B------:R-:W-:Y:S02]  /*5a90*/  @!UP0 UMOV UR7, UR13 ;  /* 0x0000000d00078c82 */ /* 0x000fe40008000000 */
[----:B---3--:R-:W-:Y:S02]  /*5aa0*/  @!UP0 USHF.R.U32.HI UR4, URZ, UR4, UR7 ;  /* 0x00000004ff048299 */ /* 0x008fe40008011607 */
[----:B------:R-:W-:Y:S02]  /*5ab0*/  @!UP0 USEL UR7, UR43, UR6, !UP2 ;  /* 0x000000062b078287 */ /* 0x000fe4000d000000 */
[----:B------:R-:W-:Y:S04]  /*5ac0*/  @!UP0 USEL UR6, UR42, UR4, !UP1 ;  /* 0x000000042a068287 */ /* 0x000fe8000c800000 */
[----:B------:R-:W-:Y:S02]  /*5ad0*/  @!UP0 UIADD3 UR4, UPT, UPT, -UR7, UR6, URZ ;  /* 0x0000000607048290 */ /* 0x000fe4000fffe1ff */
[----:B------:R-:W-:Y:S02]  /*5ae0*/  @!UP0 UIADD3 UR6, UPT, UPT, UR7, -UR6, URZ ;  /* 0x8000000607068290 */ /* 0x000fe4000fffe0ff */
[----:B------:R-:W-:Y:S02]  /*5af0*/  @!UP0 UIMAD UR43, UR4, UR5, UR43 ;  /* 0x00000005042b82a4 */ /* 0x000fe4000f8e022b */
[----:B------:R-:W-:Y:S01]  /*5b00*/  @!UP0 UIMAD UR42, UR6, UR10, UR42 ;  /* 0x0000000a062a82a4 */ /* 0x000fe2000f8e022a */
[----:B------:R-:W-:Y:S11]  /*5b10*/  BRA.U !UP3, `(.L_x_96) ;  /* 0x000000010b3c7547 */ /* 0x000ff6000b800000 */
[----:B------:R-:W-:Y:S01]  /*5b20*/  UISETP.NE.U32.AND UP0, UPT, UR52, URZ, UPT ;  /* 0x000000ff3400728c */ /* 0x000fe2000bf05070 */
[----:B------:R-:W-:Y:S02]  /*5b30*/  HFMA2 R183, -RZ, RZ, 0, 5.9604644775390625e-08 ;  /* 0x00000001ffb77431 */ /* 0x000fe400000001ff */
[----:B------:R-:W-:Y:S01]  /*5b40*/  IMAD.MOV.U32 R0, RZ, RZ, 0x1 ;  /* 0x00000001ff007424 */ /* 0x000fe200078e00ff */
[----:B------:R-:W-:Y:S06]  /*5b50*/  UISETP.NE.AND.EX UP0, UPT, UR53, URZ, UPT, UP0 ;  /* 0x000000ff3500728c */ /* 0x000fec000bf05300 */
[----:B------:R-:W-:Y:S05]  /*5b60*/  PLOP3.LUT P0, PT, PT, PT, UP0, 0x80, 0x8 ;  /* 0x000000000008781c */ /* 0x000fea0003f0f008 */
[----:B------:R-:W1:Y:S01]  /*5b70*/  @UP0 LDCU.64 UR6, c[0x0][0x888] ;  /* 0x00011100ff0607ac */ /* 0x000e620008000a00 */
[----:B------:R-:W-:Y:S07]  /*5b80*/  @UP0 UIMAD UR4, UR36, UR54, URZ ;  /* 0x00000036240402a4 */ /* 0x000fee000f8e02ff */
[----:B------:R-:W-:Y:S01]  /*5b90*/  @!P0 PRMT R183, R0, 0x7610, R183 ;  /* 0x0000761000b78816 */ /* 0x000fe200000000b7 */
[----:B-1----:R-:W-:Y:S06]  /*5ba0*/  @UP0 UIMAD.WIDE UR6, UR4, 0x4, UR6 ;  /* 0x00000004040608a5 */ /* 0x002fec000f8e0206 */
[----:B------:R-:W-:Y:S02]  /*5bb0*/  IMAD.U32 R4, RZ, RZ, UR6 ;  /* 0x00000006ff047e24 */ /* 0x000fe4000f8e00ff */
[----:B------:R-:W-:Y:S05]  /*5bc0*/  IMAD.U32 R5, RZ, RZ, UR7 ;  /* 0x00000007ff057e24 */ /* 0x000fea000f8e00ff */
[----:B------:R-:W2:Y:S02]  /*5bd0*/  @P0 LDG.E R4, desc[UR56][R4.64] ;  /* 0x0000003804040981 */ /* 0x000ea4000c1e1900 */
[----:B--2---:R-:W-:Y:S11]  /*5be0*/  @P0 R2UR UR45, R4 ;  /* 0x00000000042d02ca */ /* 0x004ff600000e0000 */
[----:B------:R-:W-:Y:S03]  /*5bf0*/  @!UPT UIADD3 URZ, UPT, UPT, URZ, URZ, URZ ;  /* 0x000000fffffff290 */ /* 0x000fe6000fffe0ff */
[----:B------:R-:W1:Y:S02]  /*5c00*/  @!UP0 LDCU UR45, c[0x0][0x880] ;  /* 0x00011000ff2d87ac */ /* 0x000e640008000800 */
.L_x_96:
[----:B------:R-:W-:Y:S05]  /*5c10*/  @!P1 BRA `(.L_x_97) ;  /* 0x0000000000209947 */ /* 0x000fea0003800000 */
[----:B----4-:R-:W-:Y:S04]  /*5c20*/  ISETP.NE.U32.AND P0, PT, R178, RZ, PT ;  /* 0x000000ffb200720c */ /* 0x010fe80003f05070 */
[----:B------:R-:W-:Y:S11]  /*5c30*/  ISETP.NE.AND.EX P0, PT, R179, RZ, PT, P0 ;  /* 0x000000ffb300720c */ /* 0x000ff60003f05300 */
[----:B------:R-:W-:Y:S02]  /*5c40*/  @!UPT UIADD3 URZ, UPT, UPT, URZ, URZ, URZ ;  /* 0x000000fffffff290 */ /* 0x000fe4000fffe0ff */
[----:B------:R-:W2:Y:S01]  /*5c50*/  @P0 LDC.64 R4, c[0x0][0x8a8] ;  /* 0x00022a00ff040b82 */ /* 0x000ea20000000a00 */
[----:B------:R-:W-:Y:S04]  /*5c60*/  @P0 IMAD R0, R180, UR36, RZ ;  /* 0x00000024b4000c24 */ /* 0x000fe8000f8e02ff */
[----:B--2---:R-:W-:Y:S05]  /*5c70*/  @P0 IMAD.WIDE R4, R0, 0x4, R4 ;  /* 0x0000000400040825 */ /* 0x004fea00078e0204 */
[----:B-----5:R2:W5:Y:S02]  /*5c80*/  @P0 LDG.E R16, desc[UR56][R4.64] ;  /* 0x0000003804100981 */ /* 0x020564000c1e1900 */
[----:B--2---:R-:W3:Y:S02]  /*5c90*/  @!P0 LDC R16, c[0x0][0x8a0] ;  /* 0x00022800ff108b82 */ /* 0x004ee40000000800 */
.L_x_97:
[----:B------:R-:W-:Y:S01]  /*5ca0*/  UISETP.NE.AND UP4, UPT, UR61, URZ, UPT ;  /* 0x000000ff3d00728c */ /* 0x000fe2000bf85270 */
[----:B-1----:R-:W-:Y:S01]  /*5cb0*/  @P2 FSETP.NEU.AND P1, PT, RZ, UR45, PT ;  /* 0x0000002dff002c0b */ /* 0x002fe2000bf2d000 */
[----:B------:R-:W-:Y:S01]  /*5cc0*/  UPLOP3.LUT UP2, UPT, UPT, UPT, UPT, 0x40, 0x4 ;  /* 0x000000000004789c */ /* 0x000fe20003f4e870 */
[----:B------:R-:W-:Y:S01]  /*5cd0*/  @P2 LOP3.LUT P0, RZ, R183, 0xff, RZ, 0xc0, !PT ;  /* 0x000000ffb7ff2812 */ /* 0x000fe2000780c0ff */
[----:B------:R-:W-:Y:S01]  /*5ce0*/  ULEA UR6, UR44, UR63, 0x3 ;  /* 0x0000003f2c067291 */ /* 0x000fe2000f8e18ff */
[----:B------:R-:W-:Y:S01]  /*5cf0*/  SHF.L.U32 R3, R189, 0x1f, RZ ;  /* 0x0000001fbd037819 */ /* 0x000fe200000006ff */
[----:B------:R-:W-:Y:S01]  /*5d00*/  VIADD R186, R186, 0x1 ;  /* 0x00000001baba7836 */ /* 0x000fe20000000000 */
[----:B------:R-:W-:Y:S02]  /*5d10*/  CS2R R176, SRZ ;  /* 0x0000000000b07805 */ /* 0x000fe4000001ff00 */
[----:B------:R-:W-:Y:S02]  /*5d20*/  CS2R R168, SRZ ;  /* 0x0000000000a87805 */ /* 0x000fe4000001ff00 */
[----:B------:R-:W-:Y:S01]  /*5d30*/  CS2R R160, SRZ ;  /* 0x0000000000a07805 */ /* 0x000fe2000001ff00 */
[----:B------:R-:W-:Y:S01]  /*5d40*/  IMAD.U32 R22, RZ, RZ, UR6 ;  /* 0x00000006ff167e24 */ /* 0x000fe2000f8e00ff */
[----:B------:R-:W1:Y:S01]  /*5d50*/  @UP4 LDCU.64 UR4, c[0x0][0x888] ;  /* 0x00011100ff0447ac */ /* 0x000e620008000a00 */
[----:B------:R-:W-:Y:S02]  /*5d60*/  CS2R R152, SRZ ;  /* 0x0000000000987805 */ /* 0x000fe4000001ff00 */
[----:B------:R-:W-:Y:S02]  /*5d70*/  CS2R R144, SRZ ;  /* 0x0000000000907805 */ /* 0x000fe4000001ff00 */
[----:B------:R-:W-:Y:S02]  /*5d80*/  CS2R R136, SRZ ;  /* 0x0000000000887805 */ /* 0x000fe4000001ff00 */
[----:B------:R-:W-:Y:S02]  /*5d90*/  CS2R R128, SRZ ;  /* 0x0000000000807805 */ /* 0x000fe4000001ff00 */
[----:B------:R-:W-:Y:S01]  /*5da0*/  CS2R R120, SRZ ;  /* 0x0000000000787805 */ /* 0x000fe2000001ff00 */
[----:B------:R-:W-:Y:S01]  /*5db0*/  @UP4 UPLOP3.LUT UP2, UPT, UPT, UPT, UP3, 0x80, 0x8 ;  /* 0x000000000008489c */ /* 0x000fe20003f4f030 */
[----:B------:R-:W-:Y:S02]  /*5dc0*/  CS2R R112, SRZ ;  /* 0x0000000000707805 */ /* 0x000fe4000001ff00 */
[----:B------:R-:W-:Y:S02]  /*5dd0*/  CS2R R104, SRZ ;  /* 0x0000000000687805 */ /* 0x000fe4000001ff00 */
[----:B------:R-:W-:Y:S01]  /*5de0*/  CS2R R18, SRZ ;  /* 0x0000000000127805 */ /* 0x000fe2000001ff00 */
[----:B-1----:R-:W-:Y:S04]  /*5df0*/  @UP4 UISETP.NE.U32.AND UP0, UPT, UR4, URZ, UPT ;  /* 0x000000ff0400428c */ /* 0x002fe8000bf05070 */
[----:B------:R-:W-:Y:S03]  /*5e00*/  @UP4 UISETP.NE.AND.EX UP1, UPT, UR5, URZ, UPT, UP0 ;  /* 0x000000ff0500428c */ /* 0x000fe6000bf25300 */
[----:B------:R-:W-:Y:S01]  /*5e10*/  @P2 VOTEU.ANY UP0, P1 ;  /* 0x0000000000ff2886 */ /* 0x000fe20000800100 */
[----:B------:R-:W-:Y:S02]  /*5e20*/  @UP4 USEL UR4, URZ, 0xffffffff, UP0 ;  /* 0xffffffffff044887 */ /* 0x000fe40008000000 */
[----:B------:R-:W-:Y:S01]  /*5e30*/  @UP4 USEL UR5, URZ, 0xffffffff, UP1 ;  /* 0xffffffffff054887 */ /* 0x000fe20008800000 */
[----:B------:R-:W-:Y:S01]  /*5e40*/  @P2 VOTEU.ANY UP0, P0 ;  /* 0x0000000000ff2886 */ /* 0x000fe20000000100 */
[----:B------:R-:W-:Y:S02]  /*5e50*/  PLOP3.LUT P2, PT, PT, PT, PT, 0x8, 0x80 ;  /* 0x000000000080781c */ /* 0x000fe40003f4e170 */
[----:B------:R-:W-:Y:S04]  /*5e60*/  @UP2 USEL UR4, UR5, UR4, !UP0 ;  /* 0x0000000405042287 */ /* 0x000fe8000c000000 */
[----:B------:R-:W-:Y:S04]  /*5e70*/  @UP4 ULOP3.LUT UR4, UR4, 0x1, URZ, 0xc0, !UPT ;  /* 0x0000000104044892 */ /* 0x000fe8000f8ec0ff */
[----:B------:R-:W-:Y:S06]  /*5e80*/  UISETP.NE.U32.OR UP0, UPT, UR4, 0x1, !UP4 ;  /* 0x000000010400788c */ /* 0x000fec000e705470 */
[----:B------:R-:W-:Y:S11]  /*5e90*/  PLOP3.LUT P0, PT, PT, PT, UP0, 0x80, 0x8 ;  /* 0x000000000008781c */ /* 0x000ff60003f0f008 */
[----:B------:R-:W-:Y:S02]  /*5ea0*/  @!UPT UIADD3 URZ, UPT, UPT, URZ, URZ, URZ ;  /* 0x000000fffffff290 */ /* 0x000fe4000fffe0ff */
[----:B------:R-:W-:Y:S04]  /*5eb0*/  @P0 SHF.L.U32 R0, R187, 0x1f, RZ ;  /* 0x0000001fbb000819 */ /* 0x000fe800000006ff */
[----:B------:R-:W1:Y:S01]  /*5ec0*/  @P0 SYNCS.PHASECHK.TRANS64.TRYWAIT P1, [UR63+0xd0], R0 ;  /* 0x0000d000ff0005a7 */ /* 0x000e62000802113f */
[----:B------:R2:W2:Y:S01]  /*5ed0*/  SYNCS.PHASECHK.TRANS64.TRYWAIT P3, [UR6+0x110], R3 ;  /* 0x00011003ff0075a7 */ /* 0x0004a20008061106 */
[----:B-1----:R-:W-:Y:S01]  /*5ee0*/  @P0 PLOP3.LUT P2, PT, P1, PT, PT, 0x8, 0x80 ;  /* 0x000000000080081c */ /* 0x002fe20000f4e170 */
[----:B------:R-:W-:Y:S01]  /*5ef0*/  @!UPT UIADD3 URZ, UPT, UPT, URZ, URZ, URZ ;  /* 0x000000fffffff290 */ /* 0x000fe2000fffe0ff */
[----:B--2---:R-:W-:Y:S11]  /*5f00*/  BRA.U !UP0, `(.L_x_98) ;  /* 0x0000000108c87547 */ /* 0x004ff6000b800000 */
[----:B------:R-:W-:Y:S02]  /*5f10*/  FSETP.NEU.AND P1, PT, RZ, UR45, PT ;  /* 0x0000002dff007c0b */ /* 0x000fe4000bf2d000 */
[----:B------:R-:W-:Y:S01]  /*5f20*/  LOP3.LUT P0, RZ, R183, 0xff, RZ, 0xc0, !PT ;  /* 0x000000ffb7ff7812 */ /* 0x000fe2000780c0ff */
[----:B------:R-:W-:Y:S01]  /*5f30*/  @!UPT UIADD3 URZ, UPT, UPT, URZ, URZ, URZ ;  /* 0x000000fffffff290 */ /* 0x000fe2000fffe0ff */
[----:B------:R-:W-:Y:S11]  /*5f40*/  @!P2 BRA `(.L_x_99) ;  /* 0x00000000000ca947 */ /* 0x000ff60003800000 */
[----:B------:R-:W-:Y:S04]  /*5f50*/  SHF.L.U32 R5, R187, 0x1f, RZ ;  /* 0x0000001fbb057819 */ /* 0x000fe800000006ff */
[----:B------:R-:W1:Y:S02]  /*5f60*/  SYNCS.PHASECHK.TRANS64.TRYWAIT P2, [UR63+0xd0], R5 ;  /* 0x0000d005ff0075a7 */ /* 0x000e64000804113f */
[----:B-1----:R-:W-:Y:S05]  /*5f70*/  @!P2 BRA `(.L_x_100) ;  /* 0x0000003800eca947 */ /* 0x002fea0003800000 */
.L_x_99:
[----:B------:R-:W-:Y:S01]  /*5f80*/  UISETP.NE.U32.AND UP0, UPT, UR52, URZ, UPT ;  /* 0x000000ff3400728c */ /* 0x000fe2000bf05070 */
[----:B------:R-:W-:Y:S01]  /*5f90*/  CS2R R18, SRZ ;  /* 0x0000000000127805 */ /* 0x000fe2000001ff00 */
[----:B------:R-:W-:Y:S01]  /*5fa0*/  VOTEU.ANY UP1, P1 ;  /* 0x0000000000ff7886 */ /* 0x000fe20000820100 */
[----:B------:R-:W-:Y:S01]  /*5fb0*/  USEL UR4, URZ, 0xffffffff, UP1 ;  /* 0xffffffffff047887 */ /* 0x000fe20008800000 */
[----:B------:R-:W-:Y:S01]  /*5fc0*/  CS2R R104, SRZ ;  /* 0x0000000000687805 */ /* 0x000fe2000001ff00 */
[----:B------:R-:W-:Y:S01]  /*5fd0*/  UISETP.NE.AND.EX UP0, UPT, UR53, URZ, UPT, UP0 ;  /* 0x000000ff3500728c */ /* 0x000fe2000bf05300 */
[----:B------:R-:W-:Y:S02]  /*5fe0*/  CS2R R112, SRZ ;  /* 0x0000000000707805 */ /* 0x000fe4000001ff00 */
[----:B------:R-:W-:Y:S02]  /*5ff0*/  CS2R R120, SRZ ;  /* 0x0000000000787805 */ /* 0x000fe4000001ff00 */
[----:B------:R-:W-:Y:S01]  /*6000*/  CS2R R128, SRZ ;  /* 0x0000000000807805 */ /* 0x000fe2000001ff00 */
[----:B------:R-:W-:Y:S01]  /*6010*/  USEL UR5, URZ, 0xffffffff, UP0 ;  /* 0xffffffffff057887 */ /* 0x000fe20008000000 */
[----:B------:R-:W-:Y:S02]  /*6020*/  CS2R R136, SRZ ;  /* 0x0000000000887805 */ /* 0x000fe4000001ff00 */
[----:B------:R-:W-:Y:S01]  /*6030*/  CS2R R144, SRZ ;  /* 0x0000000000907805 */ /* 0x000fe2000001ff00 */
[----:B------:R-:W-:Y:S01]  /*6040*/  VOTEU.ANY UP0, P0 ;  /* 0x0000000000ff7886 */ /* 0x000fe20000000100 */
[----:B------:R-:W-:Y:S01]  /*6050*/  @UP3 USEL UR4, UR5, UR4, !UP0 ;  /* 0x0000000405043287 */ /* 0x000fe2000c000000 */
[----:B------:R-:W-:Y:S02]  /*6060*/  CS2R R152, SRZ ;  /* 0x0000000000987805 */ /* 0x000fe4000001ff00 */
[----:B------:R-:W-:Y:S02]  /*6070*/  CS2R R160, SRZ ;  /* 0x0000000000a07805 */ /* 0x000fe4000001ff00 */
[----:B------:R-:W-:Y:S01]  /*6080*/  CS2R R168, SRZ ;  /* 0x0000000000a87805 */ /* 0x000fe2000001ff00 */
[----:B------:R-:W-:Y:S01]  /*6090*/  ULOP3.LUT UR4, UR4, 0x1, URZ, 0xc0, !UPT ;  /* 0x0000000104047892 */ /* 0x000fe2000f8ec0ff */
[----:B------:R-:W-:Y:S02]  /*60a0*/  CS2R R176, SRZ ;  /* 0x0000000000b07805 */ /* 0x000fe4000001ff00 */
[----:B------:R-:W-:Y:S01]  /*60b0*/  LOP3.LUT R187, R187, 0x1, RZ, 0x3c, !PT ;  /* 0x00000001bbbb7812 */ /* 0x000fe200078e3cff */
[----:B------:R-:W-:Y:S02]  /*60c0*/  UISETP.NE.U32.AND UP0, UPT, UR4, 0x1, UPT ;  /* 0x000000010400788c */ /* 0x000fe4000bf05070 */
[----:B------:R-:W-:Y:S04]  /*60d0*/  UIADD3 UR4, UPT, UPT, UR63, 0xd8, URZ ;  /* 0x000000d83f047890 */ /* 0x000fe8000fffe0ff */
[----:B------:R-:W-:Y:S01]  /*60e0*/  PLOP3.LUT P0, PT, PT, PT, UP0, 0x80, 0x8 ;  /* 0x000000000008781c */ /* 0x000fe20003f0f008 */
[----:B------:R-:W-:Y:S11]  /*60f0*/  UPRMT UR4, UR60, 0x654, UR4 ;  /* 0x000006543c047896 */ /* 0x000ff60008000004 */
[----:B------:R-:W-:Y:S01]  /*6100*/  @!UPT UIADD3 URZ, UPT, UPT, URZ, URZ, URZ ;  /* 0x000000fffffff290 */ /* 0x000fe2000fffe0ff */
[----:B------:R2:W1:Y:S04]  /*6110*/  @P0 LDS.64 R18, [R182+UR63+0x200] ;  /* 0x0002003fb6120984 */ /* 0x0004680008000a00 */
        /* <DEDUP_REMOVED lines=9> */
[----:B------:R2:W1:Y:S01]  /*61b0*/  @P0 LDS.64 R176, [R182+UR63+0x2a00] ;  /* 0x002a003fb6b00984 */ /* 0x0004620008000a00 */
[----:B------:R-:W-:Y:S01]  /*61c0*/  @!PT LDS RZ, [RZ] ;  /* 0x00000000fffff984 */ /* 0x000fe20000000800 */
[----:B------:R-:W-:Y:S01]  /*61d0*/  @!PT LDS RZ, [RZ] ;  /* 0x00000000fffff984 */ /* 0x000fe20000000800 */
[----:B------:R-:W-:Y:S01]  /*61e0*/  @!PT LDS RZ, [RZ] ;  /* 0x00000000fffff984 */ /* 0x000fe20000000800 */
[----:B------:R-:W-:Y:S01]  /*61f0*/  @!PT LDS RZ, [RZ] ;  /* 0x00000000fffff984 */ /* 0x000fe20000000800 */
[----:B------:R3:W-:Y:S06]  /*6200*/  MEMBAR.ALL.CTA ;  /* 0x0000000000007992 */ /* 0x0007ec0000008000 */
[----:B---3--:R-:W3:Y:S02]  /*6210*/  FENCE.VIEW.ASYNC.S ;  /* 0x00000000000073c6 */ /* 0x008ee40000000000 */
[----:B---3--:R-:W-:Y:S01]  /*6220*/  SYNCS.ARRIVE.TRANS64.RED.A1T0 RZ, [UR4], RZ ;  /* 0x000000ffffff79a7 */ /* 0x008fe20008100404 */
.L_x_98:
[----:B------:R-:W-:Y:S05]  /*6230*/  @P3 BRA `(.L_x_101) ;  /* 0x0000000000103947 */ /* 0x000fea0003800000 */
[----:B------:R-:W-:Y:S11]  /*6240*/  R2UR UR4, R22 ;  /* 0x00000000160472ca */ /* 0x000ff600000e0000 */
[----:B------:R-:W-:Y:S02]  /*6250*/  @!UPT UIADD3 URZ, UPT, UPT, URZ, URZ, URZ ;  /* 0x000000fffffff290 */ /* 0x000fe4000fffe0ff */
[----:B------:R-:W3:Y:S02]  /*6260*/  SYNCS.PHASECHK.TRANS64.TRYWAIT P0, [UR4+0x110], R3 ;  /* 0x00011003ff0075a7 */ /* 0x000ee40008001104 */
[----:B---3--:R-:W-:Y:S05]  /*6270*/  @!P0 BRA `(.L_x_102) ;  /* 0x0000003800448947 */ /* 0x008fea0003800000 */
.L_x_101:
[----:B------:R-:W-:Y:S04]  /*6280*/  ULEA.HI UR4, UR44, UR44, URZ, 0x1 ;  /* 0x0000002c2c047291 */ /* 0x000fe8000f8f08ff */
[----:B------:R-:W-:Y:S02]  /*6290*/  USHF.R.U32.HI UR5, URZ, 0x1, UR4 ;  /* 0x00000001ff057899 */ /* 0x000fe40008011604 */
[----:B------:R-:W-:Y:S04]  /*62a0*/  ULOP3.LUT UR4, UR4, 0xffe, URZ, 0xc0, !UPT ;  /* 0x00000ffe04047892 */ /* 0x000fe8000f8ec0ff */
[----:B------:R-:W-:Y:S01]  /*62b0*/  UIADD3 UR4, UPT, UPT, -UR4, UR44, URZ ;  /* 0x0000002c04047290 */ /* 0x000fe2000fffe1ff */
[----:B-1----:R-:W-:Y:S04]  /*62c0*/  IMAD.U32 R3, RZ, RZ, UR5 ;  /* 0x00000005ff037e24 */ /* 0x002fe8000f8e00ff */
[----:B------:R-:W-:Y:S01]  /*62d0*/  IMAD R0, R3, 0xb0, R2 ;  /* 0x000000b003007824 */ /* 0x000fe200078e0202 */
[----:B------:R-:W-:Y:S05]  /*62e0*/  MOV R17, UR4 ;  /* 0x0000000400117c02 */ /* 0x000fea0008000f00 */
[----:B------:R-:W-:Y:S05]  /*62f0*/  IMAD R17, R17, 0x100000, R0 ;  /* 0x0010000011117824 */ /* 0x000fea00078e0200 */
[----:B------:R-:W-:Y:S04]  /*6300*/  SHF.R.U32.HI R5, RZ, 0x15, R17 ;  /* 0x00000015ff057819 */ /* 0x000fe80000011611 */
[----:B------:R-:W-:Y:S11]  /*6310*/  LOP3.LUT P0, RZ, R5, 0x3, R184, 0x48, !PT ;  /* 0x0000000305ff7812 */ /* 0x000ff600078048b8 */
[----:B------:R-:W-:Y:S02]  /*6320*/  @!UPT UIADD3 URZ, UPT, UPT, URZ, URZ, URZ ;  /* 0x000000fffffff290 */ /* 0x000fe4000fffe0ff */
[----:B------:R-:W-:Y:S05]  /*6330*/  @!P0 BRA `(.L_x_103) ;  /* 0x0000000000408947 */ /* 0x000fea0003800000 */
[----:B------:R-:W1:Y:S01]  /*6340*/  LDCU.64 UR8, c[0x4][0x68] ;  /* 0x01000d00ff0877ac */ /* 0x000e620008000a00 */
[----:B------:R-:W-:Y:S01]  /*6350*/  MOV R15, 0x0 ;  /* 0x00000000000f7802 */ /* 0x000fe20000000f00 */
[----:B------:R-:W-:Y:S02]  /*6360*/  HFMA2 R12, -RZ, RZ, 0, 5.9604644775390625e-08 ;  /* 0x00000001ff0c7431 */ /* 0x000fe400000001ff */
[----:B------:R-:W-:Y:S02]  /*6370*/  IMAD.MOV.U32 R8, RZ, RZ, 0x192 ;  /* 0x00000192ff087424 */ /* 0x000fe400078e00ff */
[----:B------:R-:W-:Y:S01]  /*6380*/  IMAD.MOV.U32 R13, RZ, RZ, RZ ;  /* 0x000000ffff0d7224 */ /* 0x000fe200078e00ff */
[----:B------:R-:W2:Y:S01]  /*6390*/  LDCU.64 UR6, c[0x4][0x70] ;  /* 0x01000e00ff0677ac */ /* 0x000ea20008000a00 */
[----:B------:R-:W3:Y:S01]  /*63a0*/  LDC.64 R14, c[0x4][R15] ;  /* 0x010000000f0e7b82 */ /* 0x000ee20000000a00 */
[----:B------:R-:W4:Y:S01]  /*63b0*/  LDCU.64 UR4, c[0x4][0x8] ;  /* 0x01000100ff0477ac */ /* 0x000f220008000a00 */
[----:B-1----:R-:W-:Y:S01]  /*63c0*/  MOV R5, UR9 ;  /* 0x0000000900057c02 */ /* 0x002fe20008000f00 */
[----:B------:R-:W-:Y:S01]  /*63d0*/  IMAD.U32 R4, RZ, RZ, UR8 ;  /* 0x00000008ff047e24 */ /* 0x000fe2000f8e00ff */
[----:B--2---:R-:W-:Y:S01]  /*63e0*/  MOV R7, UR7 ;  /* 0x0000000700077c02 */ /* 0x004fe20008000f00 */
[----:B------:R-:W-:Y:S01]  /*63f0*/  IMAD.U32 R6, RZ, RZ, UR6 ;  /* 0x00000006ff067e24 */ /* 0x000fe2000f8e00ff */
[----:B----4-:R-:W-:Y:S01]  /*6400*/  MOV R11, UR5 ;  /* 0x00000005000b7c02 */ /* 0x010fe20008000f00 */
[----:B------:R-:W-:Y:S02]  /*6410*/  IMAD.U32 R10, RZ, RZ, UR4 ;  /* 0x00000004ff0a7e24 */ /* 0x000fe4000f8e00ff */
[----:B------:R-:W-:Y:S07]  /*6420*/  LEPC R20, `(.L_x_103) ;  /* 0x000000001014794e */ /* 0x000fee0000000000 */
[----:B---3-5:R-:W-:Y:S05]  /*6430*/  CALL.ABS.NOINC R14 ;  /* 0x000000000e007343 */ /* 0x028fea0003c00000 */
.L_x_103:
[----:B------:R-:W-:Y:S05]  /*6440*/  WARPSYNC.ALL ;  /* 0x0000000000007948 */ /* 0x000fea0003800000 */
[C---:B------:R-:W-:Y:S01]  /*6450*/  R2UR UR4, R17.reuse ;  /* 0x00000000110472ca */ /* 0x040fe200000e0000 */
[----:B------:R-:W-:Y:S05]  /*6460*/  VIADD R3, R17, 0x10 ;  /* 0x0000001011037836 */ /* 0x000fea0000000000 */
[----:B------:R-:W-:Y:S04]  /*6470*/  SHF.R.U32.HI R3, RZ, 0x15, R3 ;  /* 0x00000015ff037819 */ /* 0x000fe80000011603 */
[----:B------:R-:W-:Y:S03]  /*6480*/  LOP3.LUT P0, RZ, R3, 0x3, R184, 0x48, !PT ;  /* 0x0000000303ff7812 */ /* 0x000fe600078048b8 */
[----:B------:R-:W1:Y:S01]  /*6490*/  LDTM.16dp32bit_t0_t15.x8 R96, tmem[UR4] ;  /* 0x00000004006079ee */ /* 0x000e620008980000 */
[----:B------:R-:W1:Y:S09]  /*64a0*/  LDTM.16dp32bit_t16_t31.x8 R96, tmem[UR4+0x8] ;  /* 0x00000804006079ee */ /* 0x000e7200089a0000 */
[----:B-1----:R-:W-:Y:S05]  /*64b0*/  @!P0 BRA `(.L_x_104) ;  /* 0x0000000000408947 */ /* 0x002fea0003800000 */
        /* <DEDUP_REMOVED lines=16> */
.L_x_104:
[----:B------:R-:W-:Y:S05]  /*65c0*/  WARPSYNC.ALL ;  /* 0x0000000000007948 */ /* 0x000fea0003800000 */
[C---:B------:R-:W-:Y:S01]  /*65d0*/  R2UR UR4, R17.reuse ;  /* 0x00000000110472ca */ /* 0x040fe200000e0000 */
[----:B------:R-:W-:Y:S05]  /*65e0*/  VIADD R3, R17, 0x20 ;  /* 0x0000002011037836 */ /* 0x000fea0000000000 */
[----:B------:R-:W-:Y:S04]  /*65f0*/  SHF.R.U32.HI R3, RZ, 0x15, R3 ;  /* 0x00000015ff037819 */ /* 0x000fe80000011603 */
[----:B------:R-:W-:Y:S03]  /*6600*/  LOP3.LUT P0, RZ, R3, 0x3, R184, 0x48, !PT ;  /* 0x0000000303ff7812 */ /* 0x000fe600078048b8 */
[----:B------:R-:W1:Y:S01]  /*6610*/  LDTM.16dp32bit_t0_t15.x8 R88, tmem[UR4+0x10] ;  /* 0x00001004005879ee */ /* 0x000e620008980000 */
        /* <DEDUP_REMOVED lines=18> */
.L_x_105:
        /* <DEDUP_REMOVED lines=24> */
.L_x_106:
        /* <DEDUP_REMOVED lines=24> */
.L_x_107:
        /* <DEDUP_REMOVED lines=24> */
.L_x_108:
        /* <DEDUP_REMOVED lines=24> */
.L_x_109:
        /* <DEDUP_REMOVED lines=24> */
.L_x_110:
        /* <DEDUP_REMOVED lines=24> */
.L_x_111:
        /* <DEDUP_REMOVED lines=24> */
.L_x_112:
        /* <DEDUP_REMOVED lines=24> */
.L_x_113:
[----:B------:R-:W-:Y:S01]  /*7340*/  ISETP.NE.AND P0, PT, R190, RZ, PT ;  /* 0x000000ffbe00720c */ /* 0x000fe20003f05270 */
[----:B------:R-:W-:Y:S05]  /*7350*/  WARPSYNC.ALL ;  /* 0x0000000000007948 */ /* 0x000fea0003800000 */
[----:B------:R-:W-:Y:S01]  /*7360*/  F2FP.F16.E4M3.UNPACK_B R0, R18 ;  /* 0x00000012ff00723e */ /* 0x000fe200020006ff */
[C---:B---3-5:R-:W-:Y:S01]  /*7370*/  FMUL R96, R16.reuse, R96 ;  /* 0x0000006010607220 */ /* 0x068fe20000400000 */
[----:B------:R-:W-:Y:S01]  /*7380*/  F2FP.F16.E4M3.UNPACK_B R18, R18.H1 ;  /* 0x00000012ff12723e */ /* 0x000fe200030006ff */
[----:B------:R-:W-:Y:S01]  /*7390*/  FMUL R97, R16, R97 ;  /* 0x0000006110617220 */ /* 0x000fe20000400000 */
[-C--:B------:R-:W-:Y:S01]  /*73a0*/  F2FP.F16.E4M3.UNPACK_B R4, R104.reuse ;  /* 0x00000068ff04723e */ /* 0x080fe200020006ff */
[----:B------:R-:W-:Y:S01]  /*73b0*/  HADD2.F32 R3, -RZ, R0.H0_H0 ;  /* 0x20000000ff037230 */ /* 0x000fe20000004100 */
[-C--:B------:R-:W-:Y:S01]  /*73c0*/  F2FP.F16.E4M3.UNPACK_B R6, R19.reuse ;  /* 0x00000013ff06723e */ /* 0x080fe200020006ff */
[----:B------:R-:W-:Y:S01]  /*73d0*/  HADD2.F32 R13, -RZ, R18.H0_H0 ;  /* 0x20000012ff0d7230 */ /* 0x000fe20000004100 */
[----:B------:R-:W-:Y:S01]  /*73e0*/  F2FP.F16.E4M3.UNPACK_B R5, R19.H1 ;  /* 0x00000013ff05723e */ /* 0x000fe200030006ff */
[--C-:B------:R-:W-:Y:S01]  /*73f0*/  HADD2.F32 R21, -RZ, R4.reuse.H0_H0 ;  /* 0x20000004ff157230 */ /* 0x100fe20000004100 */
[----:B------:R-:W-:Y:S01]  /*7400*/  F2FP.F16.E4M3.UNPACK_B R104, R104.H1 ;  /* 0x00000068ff68723e */ /* 0x000fe200030006ff */
[----:B------:R-:W-:Y:S01]  /*7410*/  HADD2.F32 R20, -RZ, R4.H1_H1 ;  /* 0x30000004ff147230 */ /* 0x000fe20000004100 */
[-C--:B------:R-:W-:Y:S01]  /*7420*/  F2FP.F16.E4M3.UNPACK_B R4, R112.reuse ;  /* 0x00000070ff04723e */ /* 0x080fe200020006ff */
[----:B------:R-:W-:Y:S01]  /*7430*/  HADD2.F32 R12, -RZ, R18.H1_H1 ;  /* 0x30000012ff0c7230 */ /* 0x000fe20000004100 */
[----:B------:R-:W-:Y:S01]  /*7440*/  R2UR UR5, R22 ;  /* 0x00000000160572ca */ /* 0x000fe200000e0000 */
[--C-:B------:R-:W-:Y:S01]  /*7450*/  HADD2.F32 R14, -RZ, R6.reuse.H1_H1 ;  /* 0x30000006ff0e7230 */ /* 0x100fe20000004100 */
[----:B------:R-:W-:Y:S01]  /*7460*/  F2FP.F16.E4M3.UNPACK_B R112, R112.H1 ;  /* 0x00000070ff70723e */ /* 0x000fe200030006ff */
[----:B------:R-:W-:Y:S01]  /*7470*/  HADD2.F32 R15, -RZ, R6.H0_H0 ;  /* 0x20000006ff0f7230 */ /* 0x000fe20000004100 */
[-C--:B------:R-:W-:Y:S01]  /*7480*/  F2FP.F16.E4M3.UNPACK_B R6, R105.reuse ;  /* 0x00000069ff06723e */ /* 0x080fe200020006ff */
[--C-:B------:R-:W-:Y:S01]  /*7490*/  HADD2.F32 R19, -RZ, R5.reuse.H0_H0 ;  /* 0x20000005ff137230 */ /* 0x100fe20000004100 */
[----:B------:R-:W-:Y:S01]  /*74a0*/  R2UR UR4, R17 ;  /* 0x00000000110472ca */ /* 0x000fe200000e0000 */
[----:B------:R-:W-:Y:S01]  /*74b0*/  HADD2.F32 R18, -RZ, R5.H1_H1 ;  /* 0x30000005ff127230 */ /* 0x000fe20000004100 */
[----:B------:R-:W-:Y:S01]  /*74c0*/  F2FP.F16.E4M3.UNPACK_B R5, R105.H1 ;  /* 0x00000069ff05723e */ /* 0x000fe200030006ff */
[--C-:B------:R-:W-:Y:S02]  /*74d0*/  HADD2.F32 R23, -RZ, R104.reuse.H0_H0 ;  /* 0x20000068ff177230 */ /* 0x100fe40000004100 */
[----:B------:R-:W-:Y:S01]  /*74e0*/  FFMA R96, R3, UR45, R96 ;  /* 0x0000002d03607c23 */ /* 0x000fe20008000060 */
[----:B------:R-:W-:Y:S02]  /*74f0*/  HADD2.F32 R22, -RZ, R104.H1_H1 ;  /* 0x30000068ff167230 */ /* 0x000fe40000004100 */
[C---:B------:R-:W-:Y:S01]  /*7500*/  FMUL R100, R16.reuse, R100 ;  /* 0x0000006410647220 */ /* 0x040fe20000400000 */
[--C-:B------:R-:W-:Y:S02]  /*7510*/  HADD2.F32 R109, -RZ, R4.reuse.H0_H0 ;  /* 0x20000004ff6d7230 */ /* 0x100fe40000004100 */
[C---:B------:R-:W-:Y:S01]  /*7520*/  FMUL R101, R16.reuse, R101 ;  /* 0x0000006510657220 */ /* 0x040fe20000400000 */
[----:B------:R-:W-:Y:S01]  /*7530*/  HADD2.F32 R108, -RZ, R4.H1_H1 ;  /* 0x30000004ff6c7230 */ /* 0x000fe20000004100 */
[-C--:B------:R-:W-:Y:S01]  /*7540*/  F2FP.F16.E4M3.UNPACK_B R4, R120.reuse ;  /* 0x00000078ff04723e */ /* 0x080fe200020006ff */
[--C-:B------:R-:W-:Y:S01]  /*7550*/  HADD2.F32 R105, -RZ, R6.reuse.H0_H0 ;  /* 0x20000006ff697230 */ /* 0x100fe20000004100 */
[----:B------:R-:W-:Y:S01]  /*7560*/  F2FP.F16.E4M3.UNPACK_B R120, R120.H1 ;  /* 0x00000078ff78723e */ /* 0x000fe200030006ff */
[----:B------:R-:W-:Y:S01]  /*7570*/  HADD2.F32 R104, -RZ, R6.H1_H1 ;  /* 0x30000006ff687230 */ /* 0x000fe20000004100 */
[-C--:B------:R-:W-:Y:S01]  /*7580*/  F2FP.F16.E4M3.UNPACK_B R6, R113.reuse ;  /* 0x00000071ff06723e */ /* 0x080fe200020006ff */
[--C-:B------:R-:W-:Y:S02]  /*7590*/  HADD2.F32 R107, -RZ, R5.reuse.H0_H0 ;  /* 0x20000005ff6b7230 */ /* 0x100fe40000004100 */
[C---:B------:R-:W-:Y:S01]  /*75a0*/  FMUL R88, R16.reuse, R88 ;  /* 0x0000005810587220 */ /* 0x040fe20000400000 */
[----:B------:R-:W-:Y:S01]  /*75b0*/  HADD2.F32 R106, -RZ, R5.H1_H1 ;  /* 0x30000005ff6a7230 */ /* 0x000fe20000004100 */
[----:B------:R-:W-:Y:S01]  /*75c0*/  F2FP.F16.E4M3.UNPACK_B R5, R113.H1 ;  /* 0x00000071ff05723e */ /* 0x000fe200030006ff */
[--C-:B------:R-:W-:Y:S02]  /*75d0*/  HADD2.F32 R117, -RZ, R4.reuse.H0_H0 ;  /* 0x20000004ff757230 */ /* 0x100fe40000004100 */
[C---:B------:R-:W-:Y:S01]  /*75e0*/  FMUL R89, R16.reuse, R89 ;  /* 0x0000005910597220 */ /* 0x040fe20000400000 */
[----:B------:R-:W-:Y:S01]  /*75f0*/  HADD2.F32 R116, -RZ, R4.H1_H1 ;  /* 0x30000004ff747230 */ /* 0x000fe20000004100 */
[-C--:B------:R-:W-:Y:S01]  /*7600*/  F2FP.F16.E4M3.UNPACK_B R4, R128.reuse ;  /* 0x00000080ff04723e */ /* 0x080fe200020006ff */
[--C-:B------:R-:W-:Y:S01]  /*7610*/  HADD2.F32 R111, -RZ, R112.reuse.H0_H0 ;  /* 0x20000070ff6f7230 */ /* 0x100fe20000004100 */
[----:B------:R-:W-:Y:S01]  /*7620*/  F2FP.F16.E4M3.UNPACK_B R128, R128.H1 ;  /* 0x00000080ff80723e */ /* 0x000fe200030006ff */
[----:B------:R-:W-:Y:S02]  /*7630*/  HADD2.F32 R110, -RZ, R112.H1_H1 ;  /* 0x30000070ff6e7230 */ /* 0x000fe40000004100 */
[C---:B------:R-:W-:Y:S01]  /*7640*/  FMUL R92, R16.reuse, R92 ;  /* 0x0000005c105c7220 */ /* 0x040fe20000400000 */
[--C-:B------:R-:W-:Y:S02]  /*7650*/  HADD2.F32 R113, -RZ, R6.reuse.H0_H0 ;  /* 0x20000006ff717230 */ /* 0x100fe40000004100 */
[C---:B------:R-:W-:Y:S01]  /*7660*/  FMUL R93, R16.reuse, R93 ;  /* 0x0000005d105d7220 */ /* 0x040fe20000400000 */
        /* <DEDUP_REMOVED lines=70> */
[----:B------:R-:W-:Y:S02]  /*7ad0*/  HADD2.F32 R0, -RZ, R0.H1_H1 ;  /* 0x30000000ff007230 */ /* 0x000fe40000004100 */
[C---:B------:R-:W-:Y:S01]  /*7ae0*/  FMUL R49, R16.reuse, R49 ;  /* 0x0000003110317220 */ /* 0x040fe20000400000 */
[--C-:B------:R-:W-:Y:S02]  /*7af0*/  HADD2.F32 R157, -RZ, R4.reuse.H0_H0 ;  /* 0x20000004ff9d7230 */ /* 0x100fe40000004100 */
[----:B------:R-:W-:Y:S01]  /*7b00*/  FMUL R52, R16, R52 ;  /* 0x0000003410347220 */ /* 0x000fe20000400000 */
[----:B------:R-:W-:Y:S01]  /*7b10*/  HADD2.F32 R156, -RZ, R4.H1_H1 ;  /* 0x30000004ff9c7230 */ /* 0x000fe20000004100 */
[-C--:B------:R-:W-:Y:S01]  /*7b20*/  F2FP.F16.E4M3.UNPACK_B R4, R168.reuse ;  /* 0x000000a8ff04723e */ /* 0x080fe200020006ff */
[----:B------:R-:W-:Y:S01]  /*7b30*/  FFMA R97, R0, UR45, R97 ;  /* 0x0000002d00617c23 */ /* 0x000fe20008000061 */
[----:B------:R-:W-:Y:S01]  /*7b40*/  F2FP.F16.E4M3.UNPACK_B R168, R168.H1 ;  /* 0x000000a8ffa8723e */ /* 0x000fe200030006ff */
[----:B------:R-:W-:Y:S02]  /*7b50*/  HADD2.F32 R153, -RZ, R6.H0_H0 ;  /* 0x20000006ff997230 */ /* 0x000fe40000004100 */
[C---:B------:R-:W-:Y:S01]  /*7b60*/  FMUL R53, R16.reuse, R53 ;  /* 0x0000003510357220 */ /* 0x040fe20000400000 */
[--C-:B------:R-:W-:Y:S02]  /*7b70*/  HADD2.F32 R165, -RZ, R4.reuse.H0_H0 ;  /* 0x20000004ffa57230 */ /* 0x100fe40000004100 */
[C---:B------:R-:W-:Y:S01]  /*7b80*/  FMUL R40, R16.reuse, R40 ;  /* 0x0000002810287220 */ /* 0x040fe20000400000 */
[----:B------:R-:W-:Y:S01]  /*7b90*/  HADD2.F32 R164, -RZ, R4.H1_H1 ;  /* 0x30000004ffa47230 */ /* 0x000fe20000004100 */
[----:B------:R-:W-:Y:S01]  /*7ba0*/  F2FP.F16.E4M3.UNPACK_B R4, R176 ;  /* 0x000000b0ff04723e */ /* 0x000fe200020006ff */
[--C-:B------:R-:W-:Y:S02]  /*7bb0*/  HADD2.F32 R167, -RZ, R168.reuse.H0_H0 ;  /* 0x200000a8ffa77230 */ /* 0x100fe40000004100 */
[C---:B------:R-:W-:Y:S01]  /*7bc0*/  FMUL R41, R16.reuse, R41 ;  /* 0x0000002910297220 */ /* 0x040fe20000400000 */
[----:B------:R-:W-:Y:S02]  /*7bd0*/  HADD2.F32 R166, -RZ, R168.H1_H1 ;  /* 0x300000a8ffa67230 */ /* 0x000fe40000004100 */
[C---:B------:R-:W-:Y:S01]  /*7be0*/  FMUL R44, R16.reuse, R44 ;  /* 0x0000002c102c7220 */ /* 0x040fe20000400000 */
[--C-:B------:R-:W-:Y:S02]  /*7bf0*/  HADD2.F32 R173, -RZ, R4.reuse.H0_H0 ;  /* 0x20000004ffad7230 */ /* 0x100fe40000004100 */
[C---:B------:R-:W-:Y:S01]  /*7c00*/  FMUL R45, R16.reuse, R45 ;  /* 0x0000002d102d7220 */ /* 0x040fe20000400000 */
[----:B------:R-:W-:Y:S02]  /*7c10*/  HADD2.F32 R172, -RZ, R4.H1_H1 ;  /* 0x30000004ffac7230 */ /* 0x000fe40000004100 */
[C---:B------:R-:W-:Y:S01]  /*7c20*/  FMUL R32, R16.reuse, R32 ;  /* 0x0000002010207220 */ /* 0x040fe20000400000 */
[--C-:B------:R-:W-:Y:S02]  /*7c30*/  HADD2.F32 R155, -RZ, R5.reuse.H0_H0 ;  /* 0x20000005ff9b7230 */ /* 0x100fe40000004100 */
[C---:B------:R-:W-:Y:S01]  /*7c40*/  FMUL R33, R16.reuse, R33 ;  /* 0x0000002110217220 */ /* 0x040fe20000400000 */
[----:B------:R-:W-:Y:S01]  /*7c50*/  HADD2.F32 R154, -RZ, R5.H1_H1 ;  /* 0x30000005ff9a7230 */ /* 0x000fe20000004100 */
[----:B------:R-:W-:Y:S01]  /*7c60*/  F2FP.F16.E4M3.UNPACK_B R5, R161.H1 ;  /* 0x000000a1ff05723e */ /* 0x000fe200030006ff */
        /* <DEDUP_REMOVED lines=8> */
[C---:B------:R-:W-:Y:S01]  /*7cf0*/  FMUL R25, R16.reuse, R25 ;  /* 0x0000001910197220 */ /* 0x040fe20000400000 */
[C---:B------:R-:W-:Y:S01]  /*7d00*/  FMUL R28, R16.reuse, R28 ;  /* 0x0000001c101c7220 */ /* 0x040fe20000400000 */
[C---:B------:R-:W-:Y:S01]  /*7d10*/  FMUL R29, R16.reuse, R29 ;  /* 0x0000001d101d7220 */ /* 0x040fe20000400000 */
[--C-:B------:R-:W-:Y:S02]  /*7d20*/  HADD2.F32 R151, -RZ, R152.reuse.H0_H0 ;  /* 0x20000098ff977230 */ /* 0x100fe40000004100 */
[C---:B------:R-:W-:Y:S01]  /*7d30*/  FMUL R98, R16.reuse, R98 ;  /* 0x0000006210627220 */ /* 0x040fe20000400000 */
[--C-:B------:R-:W-:Y:S02]  /*7d40*/  HADD2.F32 R171, -RZ, R5.reuse.H0_H0 ;  /* 0x20000005ffab7230 */ /* 0x100fe40000004100 */
[----:B------:R-:W-:Y:S01]  /*7d50*/  FMUL R99, R16, R99 ;  /* 0x0000006310637220 */ /* 0x000fe20000400000 */
[----:B------:R-:W-:Y:S02]  /*7d60*/  HADD2.F32 R150, -RZ, R152.H1_H1 ;  /* 0x30000098ff967230 */ /* 0x000fe40000004100 */
[----:B------:R-:W-:Y:S01]  /*7d70*/  FFMA R98, R13, UR45, R98 ;  /* 0x0000002d0d627c23 */ /* 0x000fe20008000062 */
[----:B------:R-:W-:Y:S01]  /*7d80*/  HADD2.F32 R152, -RZ, R6.H1_H1 ;  /* 0x30000006ff987230 */ /* 0x000fe20000004100 */
[----:B------:R-:W-:Y:S01]  /*7d90*/  F2FP.F16.E4M3.UNPACK_B R6, R161 ;  /* 0x000000a1ff06723e */ /* 0x000fe200020006ff */
[----:B------:R-:W-:Y:S02]  /*7da0*/  HADD2.F32 R170, -RZ, R5.H1_H1 ;  /* 0x30000005ffaa7230 */ /* 0x000fe40000004100 */
[----:B------:R-:W-:Y:S01]  /*7db0*/  FFMA R99, R12, UR45, R99 ;  /* 0x0000002d0c637c23 */ /* 0x000fe20008000063 */
[----:B------:R-:W-:Y:S01]  /*7dc0*/  FFMA R100, R15, UR45, R100 ;  /* 0x0000002d0f647c23 */ /* 0x000fe20008000064 */
[----:B------:R-:W-:Y:S01]  /*7dd0*/  FFMA R101, R14, UR45, R101 ;  /* 0x0000002d0e657c23 */ /* 0x000fe20008000065 */
[--C-:B------:R-:W-:Y:S02]  /*7de0*/  HADD2.F32 R161, -RZ, R6.reuse.H0_H0 ;  /* 0x20000006ffa17230 */ /* 0x100fe40000004100 */
[C---:B------:R-:W-:Y:S01]  /*7df0*/  FMUL R102, R16.reuse, R102 ;  /* 0x0000006610667220 */ /* 0x040fe20000400000 */
[----:B------:R-:W-:Y:S01]  /*7e00*/  HADD2.F32 R160, -RZ, R6.H1_H1 ;  /* 0x30000006ffa07230 */ /* 0x000fe20000004100 */
[----:B------:R-:W-:Y:S01]  /*7e10*/  F2FP.F16.E4M3.UNPACK_B R6, R169 ;  /* 0x000000a9ff06723e */ /* 0x000fe200020006ff */
[C---:B------:R-:W-:Y:S01]  /*7e20*/  FMUL R103, R16.reuse, R103 ;  /* 0x0000006710677220 */ /* 0x040fe20000400000 */
[----:B------:R-:W-:Y:S01]  /*7e30*/  FFMA R102, R19, UR45, R102 ;  /* 0x0000002d13667c23 */ /* 0x000fe20008000066 */
[C---:B------:R-:W-:Y:S01]  /*7e40*/  FMUL R90, R16.reuse, R90 ;  /* 0x0000005a105a7220 */ /* 0x040fe20000400000 */
[----:B------:R-:W-:Y:S01]  /*7e50*/  FMUL R91, R16, R91 ;  /* 0x0000005b105b7220 */ /* 0x000fe20000400000 */
[--C-:B------:R-:W-:Y:S02]  /*7e60*/  HADD2.F32 R169, -RZ, R6.reuse.H0_H0 ;  /* 0x20000006ffa97230 */ /* 0x100fe40000004100 */
[----:B------:R-:W-:Y:S01]  /*7e70*/  FFMA R103, R18, UR45, R103 ;  /* 0x0000002d12677c23 */ /* 0x000fe20008000067 */
[----:B------:R-:W-:Y:S02]  /*7e80*/  HADD2.F32 R168, -RZ, R6.H1_H1 ;  /* 0x30000006ffa87230 */ /* 0x000fe40000004100 */
[----:B------:R-:W-:Y:S01]  /*7e90*/  FFMA R88, R21, UR45, R88 ;  /* 0x0000002d15587c23 */ /* 0x000fe20008000058 */
[----:B------:R-:W-:Y:S01]  /*7ea0*/  F2FP.F16.E4M3.UNPACK_B R176, R176.H1 ;  /* 0x000000b0ffb0723e */ /* 0x000fe200030006ff */
[----:B------:R-:W-:Y:S01]  /*7eb0*/  LDTM.16dp32bit_t0_t15.x8 R4, tmem[UR4+0xa0] ;  /* 0x0000a004000479ee */ /* 0x000fe20008980000 */
[----:B------:R-:W1:Y:S01]  /*7ec0*/  LDTM.16dp32bit_t16_t31.x8 R4, tmem[UR4+0xa8] ;  /* 0x0000a804000479ee */ /* 0x000e6200089a0000 */
[----:B------:R-:W-:Y:S01]  /*7ed0*/  NOP ;  /* 0x0000000000007918 */ /* 0x000fe20000000000 */
[----:B------:R-:W-:Y:S01]  /*7ee0*/  FFMA R89, R20, UR45, R89 ;  /* 0x0000002d14597c23 */ /* 0x000fe20008000059 */
[----:B------:R-:W-:Y:S01]  /*7ef0*/  UIADD3 UR4, UPT, UPT, UR5, 0x130, URZ ;  /* 0x0000013005047890 */ /* 0x000fe2000fffe0ff */
[----:B------:R-:W-:Y:S01]  /*7f00*/  F2FP.SATFINITE.E4M3.F32.PACK_AB_MERGE_C R15, R103, R102, RZ ;  /* 0x00000066670f723e */ /* 0x000fe200048070ff */
[----:B------:R-:W-:Y:S01]  /*7f10*/  FFMA R90, R23, UR45, R90 ;  /* 0x0000002d175a7c23 */ /* 0x000fe2000800005a */
[----:B------:R-:W-:Y:S01]  /*7f20*/  FFMA R91, R22, UR45, R91 ;  /* 0x0000002d165b7c23 */ /* 0x000fe2000800005b */
[----:B------:R-:W-:Y:S01]  /*7f30*/  UPRMT UR4, UR60, 0x654, UR4 ;  /* 0x000006543c047896 */ /* 0x000fe20008000004 */
[----:B------:R-:W-:Y:S01]  /*7f40*/  F2FP.SATFINITE.E4M3.F32.PACK_AB_MERGE_C R15, R101, R100, R15 ;  /* 0x00000064650f723e */ /* 0x000fe2000480700f */
[----:B------:R-:W-:Y:S01]  /*7f50*/  FFMA R92, R105, UR45, R92 ;  /* 0x0000002d695c7c23 */ /* 0x000fe2000800005c */
[----:B------:R-:W-:Y:S01]  /*7f60*/  FFMA R93, R104, UR45, R93 ;  /* 0x0000002d685d7c23 */ /* 0x000fe2000800005d */
[----:B------:R-:W-:Y:S01]  /*7f70*/  F2FP.SATFINITE.E4M3.F32.PACK_AB_MERGE_C R20, R91, R90, RZ ;  /* 0x0000005a5b14723e */ /* 0x000fe200048070ff */
[--C-:B------:R-:W-:Y:S02]  /*7f80*/  HADD2.F32 R175, -RZ, R176.reuse.H0_H0 ;  /* 0x200000b0ffaf7230 */ /* 0x100fe40000004100 */
[C---:B------:R-:W-:Y:S01]  /*7f90*/  FMUL R94, R16.reuse, R94 ;  /* 0x0000005e105e7220 */ /* 0x040fe20000400000 */
[----:B------:R-:W-:Y:S01]  /*7fa0*/  HADD2.F32 R174, -RZ, R176.H1_H1 ;  /* 0x300000b0ffae7230 */ /* 0x000fe20000004100 */
[----:B------:R-:W-:Y:S01]  /*7fb0*/  F2FP.SATFINITE.E4M3.F32.PACK_AB_MERGE_C R20, R89, R88, R20 ;  /* 0x000000585914723e */ /* 0x000fe20004807014 */
[----:B-1----:R-:W-:Y:S01]  /*7fc0*/  SYNCS.ARRIVE.TRANS64.RED.A1T0 RZ, [UR4], RZ ;  /* 0x000000ffffff79a7 */ /* 0x002fe20008100404 */
[----:B------:R-:W-:Y:S01]  /*7fd0*/  F2FP.F16.E4M3.UNPACK_B R176, R177 ;  /* 0x000000b1ffb0723e */ /* 0x000fe200020006ff */
[----:B------:R-:W-:Y:S01]  /*7fe0*/  FFMA R94, R107, UR45, R94 ;  /* 0x0000002d6b5e7c23 */ /* 0x000fe2000800005e */
[C---:B------:R-:W-:Y:S01]  /*7ff0*/  FMUL R95, R16.reuse, R95 ;  /* 0x0000005f105f7220 */ /* 0x040fe20000400000 */
[C---:B------:R-:W-:Y:S01]  /*8000*/  FMUL R82, R16.reuse, R82 ;  /* 0x0000005210527220 */ /* 0x040fe20000400000 */
[----:B------:R-:W-:Y:S01]  /*8010*/  FMUL R83, R16, R83 ;  /* 0x0000005310537220 */ /* 0x000fe20000400000 */
[--C-:B------:R-:W-:Y:S02]  /*8020*/  HADD2.F32 R3, -RZ, R176.reuse.H0_H0 ;  /* 0x200000b0ff037230 */ /* 0x100fe40000004100 */
[----:B------:R-:W-:Y:S01]  /*8030*/  FFMA R95, R106, UR45, R95 ;  /* 0x0000002d6a5f7c23 */ /* 0x000fe2000800005f */
[----:B------:R-:W-:Y:S01]  /*8040*/  FFMA R80, R109, UR45, R80 ;  /* 0x0000002d6d507c23 */ /* 0x000fe20008000050 */
[----:B------:R-:W-:Y:S01]  /*8050*/  FFMA R81, R108, UR45, R81 ;  /* 0x0000002d6c517c23 */ /* 0x000fe20008000051 */
[----:B------:R-:W-:Y:S01]  /*8060*/  HADD2.F32 R0, -RZ, R176.H1_H1 ;  /* 0x300000b0ff007230 */ /* 0x000fe20000004100 */
[----:B------:R-:W-:Y:S01]  /*8070*/  F2FP.SATFINITE.E4M3.F32.PACK_AB_MERGE_C R176, R99, R98, RZ ;  /* 0x0000006263b0723e */ /* 0x000fe200048070ff */
[----:B------:R-:W-:Y:S01]  /*8080*/  FFMA R82, R111, UR45, R82 ;  /* 0x0000002d6f527c23 */ /* 0x000fe20008000052 */
[----:B------:R-:W-:Y:S01]  /*8090*/  F2FP.SATFINITE.E4M3.F32.PACK_AB_MERGE_C R21, R95, R94, RZ ;  /* 0x0000005e5f15723e */ /* 0x000fe200048070ff */
[----:B------:R-:W-:Y:S01]  /*80a0*/  FFMA R83, R110, UR45, R83 ;  /* 0x0000002d6e537c23 */ /* 0x000fe20008000053 */
[----:B------:R-:W-:Y:S01]  /*80b0*/  F2FP.SATFINITE.E4M3.F32.PACK_AB_MERGE_C R14, R97, R96, R176 ;  /* 0x00000060610e723e */ /* 0x000fe200048070b0 */
[----:B------:R-:W-:Y:S01]  /*80c0*/  FFMA R84, R113, UR45, R84 ;  /* 0x0000002d71547c23 */ /* 0x000fe20008000054 */
[----:B------:R-:W-:Y:S01]  /*80d0*/  F2FP.SATFINITE.E4M3.F32.PACK_AB_MERGE_C R21, R93, R92, R21 ;  /* 0x0000005c5d15723e */ /* 0x000fe20004807015 */
[----:B------:R-:W-:Y:S01]  /*80e0*/  FFMA R85, R112, UR45, R85 ;  /* 0x0000002d70557c23 */ /* 0x000fe20008000055 */
[----:B------:R-:W-:Y:S01]  /*80f0*/  F2FP.SATFINITE.E4M3.F32.PACK_AB_MERGE_C R19, R83, R82, RZ ;  /* 0x000000525313723e */ /* 0x000fe200048070ff */
[----:B------:R1:W-:Y:S01]  /*8100*/  STS.64 [R182+UR63+0x2e00], R14 ;  /* 0x002e000eb6007988 */ /* 0x0003e20008000a3f */
[C---:B------:R-:W-:Y:S01]  /*8110*/  FMUL R4, R16.reuse, R4 ;  /* 0x0000000410047220 */ /* 0x040fe20000400000 */
[C---:B------:R-:W-:Y:S01]  /*8120*/  FMUL R5, R16.reuse, R5 ;  /* 0x0000000510057220 */ /* 0x040fe20000400000 */
[C---:B------:R-:W-:Y:S01]  /*8130*/  FMUL R6, R16.reuse, R6 ;  /* 0x0000000610067220 */ /* 0x040fe20000400000 */
[C---:B------:R-:W-:Y:S01]  /*8140*/  FMUL R7, R16.reuse, R7 ;  /* 0x0000000710077220 */ /* 0x040fe20000400000 */
[C---:B------:R-:W-:Y:S01]  /*8150*/  FMUL R8, R16.reuse, R8 ;  /* 0x0000000810087220 */ /* 0x040fe20000400000 */
[----:B------:R3:W-:Y:S01]  /*8160*/  STS.64 [R182+UR63+0x3200], R20 ;  /* 0x00320014b6007988 */ /* 0x0007e20008000a3f */
[C---:B------:R-:W-:Y:S01]  /*8170*/  FMUL R9, R16.reuse, R9 ;  /* 0x0000000910097220 */ /* 0x040fe20000400000 */
[C---:B------:R-:W-:Y:S01]  /*8180*/  FMUL R86, R16.reuse, R86 ;  /* 0x0000005610567220 */ /* 0x040fe20000400000 */
[C---:B------:R-:W-:Y:S01]  /*8190*/  FMUL R87, R16.reuse, R87 ;  /* 0x0000005710577220 */ /* 0x040fe20000400000 */
[C---:B------:R-:W-:Y:S01]  /*81a0*/  FMUL R74, R16.reuse, R74 ;  /* 0x0000004a104a7220 */ /* 0x040fe20000400000 */
[----:B------:R-:W-:Y:S01]  /*81b0*/  FMUL R75, R16, R75 ;  /* 0x0000004b104b7220 */ /* 0x000fe20000400000 */
[----:B------:R-:W-:Y:S01]  /*81c0*/  FFMA R86, R115, UR45, R86 ;  /* 0x0000002d73567c23 */ /* 0x000fe20008000056 */
[----:B------:R-:W-:Y:S01]  /*81d0*/  FFMA R87, R114, UR45, R87 ;  /* 0x0000002d72577c23 */ /* 0x000fe20008000057 */
[----:B------:R-:W-:Y:S01]  /*81e0*/  FFMA R72, R117, UR45, R72 ;  /* 0x0000002d75487c23 */ /* 0x000fe20008000048 */
[----:B------:R-:W-:Y:S01]  /*81f0*/  FFMA R73, R116, UR45, R73 ;  /* 0x0000002d74497c23 */ /* 0x000fe20008000049 */
[----:B------:R-:W-:Y:S01]  /*8200*/  FFMA R74, R119, UR45, R74 ;  /* 0x0000002d774a7c23 */ /* 0x000fe2000800004a */
[----:B------:R-:W-:Y:S01]  /*8210*/  FFMA R75, R118, UR45, R75 ;  /* 0x0000002d764b7c23 */ /* 0x000fe2000800004b */
[----:B------:R-:W-:Y:S01]  /*8220*/  FFMA R76, R121, UR45, R76 ;  /* 0x0000002d794c7c23 */ /* 0x000fe2000800004c */
[----:B------:R-:W-:Y:S01]  /*8230*/  FFMA R77, R120, UR45, R77 ;  /* 0x0000002d784d7c23 */ /* 0x000fe2000800004d */
[----:B------:R-:W-:Y:S01]  /*8240*/  F2FP.SATFINITE.E4M3.F32.PACK_AB_MERGE_C R22, R87, R86, RZ ;  /* 0x000000565716723e */ /* 0x000fe200048070ff */
[C---:B------:R-:W-:Y:S01]  /*8250*/  FMUL R78, R16.reuse, R78 ;  /* 0x0000004e104e7220 */ /* 0x040fe20000400000 */
[----:B------:R-:W-:Y:S01]  /*8260*/  F2FP.SATFINITE.E4M3.F32.PACK_AB_MERGE_C R23, R75, R74, RZ ;  /* 0x0000004a4b17723e */ /* 0x000fe200048070ff */
[C---:B------:R-:W-:Y:S01]  /*8270*/  FMUL R79, R16.reuse, R79 ;  /* 0x0000004f104f7220 */ /* 0x040fe20000400000 */
[C---:B------:R-:W-:Y:S01]  /*8280*/  FMUL R66, R16.reuse, R66 ;  /* 0x0000004210427220 */ /* 0x040fe20000400000 */
[----:B------:R-:W-:Y:S01]  /*8290*/  FFMA R78, R123, UR45, R78 ;  /* 0x0000002d7b4e7c23 */ /* 0x000fe2000800004e */
[----:B------:R-:W-:Y:S01]  /*82a0*/  FMUL R67, R16, R67 ;  /* 0x0000004310437220 */ /* 0x000fe20000400000 */
[----:B-1----:R-:W-:Y:S01]  /*82b0*/  F2FP.SATFINITE.E4M3.F32.PACK_AB_MERGE_C R15, R85, R84, R22 ;  /* 0x00000054550f723e */ /* 0x002fe20004807016 */
[----:B------:R-:W-:Y:S01]  /*82c0*/  FFMA R79, R122, UR45, R79 ;  /* 0x0000002d7a4f7c23 */ /* 0x000fe2000800004f */
[----:B------:R-:W-:Y:S01]  /*82d0*/  F2FP.SATFINITE.E4M3.F32.PACK_AB_MERGE_C R14, R81, R80, R19 ;  /* 0x00000050510e723e */ /* 0x000fe20004807013 */
[----:B------:R-:W-:Y:S01]  /*82e0*/  FFMA R64, R125, UR45, R64 ;  /* 0x0000002d7d407c23 */ /* 0x000fe20008000040 */
[----:B------:R-:W-:Y:S01]  /*82f0*/  FFMA R65, R124, UR45, R65 ;  /* 0x0000002d7c417c23 */ /* 0x000fe20008000041 */
[----:B------:R-:W-:Y:S01]  /*8300*/  FFMA R66, R127, UR45, R66 ;  /* 0x0000002d7f427c23 */ /* 0x000fe20008000042 */
[----:B---3--:R-:W-:Y:S01]  /*8310*/  F2FP.SATFINITE.E4M3.F32.PACK_AB_MERGE_C R20, R73, R72, R23 ;  /* 0x000000484914723e */ /* 0x008fe20004807017 */
[----:B------:R1:W-:Y:S01]  /*8320*/  STS.64 [R182+UR63+0x3600], R14 ;  /* 0x0036000eb6007988 */ /* 0x0003e20008000a3f */
[----:B------:R-:W-:Y:S01]  /*8330*/  F2FP.SATFINITE.E4M3.F32.PACK_AB_MERGE_C R21, R79, R78, RZ ;  /* 0x0000004e4f15723e */ /* 0x000fe200048070ff */
[----:B------:R-:W-:Y:S01]  /*8340*/  FFMA R67, R126, UR45, R67 ;  /* 0x0000002d7e437c23 */ /* 0x000fe20008000043 */
[----:B------:R-:W-:Y:S01]  /*8350*/  FFMA R68, R129, UR45, R68 ;  /* 0x0000002d81447c23 */ /* 0x000fe20008000044 */
[----:B------:R-:W-:Y:S01]  /*8360*/  FFMA R69, R128, UR45, R69 ;  /* 0x0000002d80457c23 */ /* 0x000fe20008000045 */
[----:B------:R-:W-:Y:S01]  /*8370*/  F2FP.SATFINITE.E4M3.F32.PACK_AB_MERGE_C R21, R77, R76, R21 ;  /* 0x0000004c4d15723e */ /* 0x000fe20004807015 */
[C---:B------:R-:W-:Y:S01]  /*8380*/  FMUL R70, R16.reuse, R70 ;  /* 0x0000004610467220 */ /* 0x040fe20000400000 */
[----:B------:R-:W-:Y:S01]  /*8390*/  F2FP.SATFINITE.E4M3.F32.PACK_AB_MERGE_C R22, R67, R66, RZ ;  /* 0x000000424316723e */ /* 0x000fe200048070ff */
[C---:B------:R-:W-:Y:S01]  /*83a0*/  FMUL R71, R16.reuse, R71 ;  /* 0x0000004710477220 */ /* 0x040fe20000400000 */
[----:B------:R-:W-:Y:S01]  /*83b0*/  FMUL R58, R16, R58 ;  /* 0x0000003a103a7220 */ /* 0x000fe20000400000 */
[----:B------:R3:W-:Y:S01]  /*83c0*/  STS.64 [R182+UR63+0x3a00], R20 ;  /* 0x003a0014b6007988 */ /* 0x0007e20008000a3f */
[----:B------:R-:W-:Y:S01]  /*83d0*/  F2FP.SATFINITE.E4M3.F32.PACK_AB_MERGE_C R22, R65, R64, R22 ;  /* 0x000000404116723e */ /* 0x000fe20004807016 */
[----:B------:R-:W-:Y:S01]  /*83e0*/  FFMA R70, R131, UR45, R70 ;  /* 0x0000002d83467c23 */ /* 0x000fe20008000046 */
[----:B------:R-:W-:Y:S01]  /*83f0*/  FFMA R71, R130, UR45, R71 ;  /* 0x0000002d82477c23 */ /* 0x000fe20008000047 */
[----:B------:R-:W-:Y:S01]  /*8400*/  FFMA R56, R133, UR45, R56 ;  /* 0x0000002d85387c23 */ /* 0x000fe20008000038 */
[----:B------:R-:W-:Y:S01]  /*8410*/  FFMA R57, R132, UR45, R57 ;  /* 0x0000002d84397c23 */ /* 0x000fe20008000039 */
[----:B------:R-:W-:Y:S01]  /*8420*/  FFMA R58, R135, UR45, R58 ;  /* 0x0000002d873a7c23 */ /* 0x000fe2000800003a */
[C---:B------:R-:W-:Y:S01]  /*8430*/  FMUL R59, R16.reuse, R59 ;  /* 0x0000003b103b7220 */ /* 0x040fe20000400000 */
[----:B------:R-:W-:Y:S01]  /*8440*/  F2FP.SATFINITE.E4M3.F32.PACK_AB_MERGE_C R23, R71, R70, RZ ;  /* 0x000000464717723e */ /* 0x000fe200048070ff */
[C---:B------:R-:W-:Y:S01]  /*8450*/  FMUL R62, R16.reuse, R62 ;  /* 0x0000003e103e7220 */ /* 0x040fe20000400000 */
[----:B------:R-:W-:Y:S01]  /*8460*/  FMUL R63, R16, R63 ;  /* 0x0000003f103f7220 */ /* 0x000fe20000400000 */
[----:B------:R-:W-:Y:S01]  /*8470*/  FFMA R59, R134, UR45, R59 ;  /* 0x0000002d863b7c23 */ /* 0x000fe2000800003b */
[----:B------:R-:W-:Y:S01]  /*8480*/  F2FP.SATFINITE.E4M3.F32.PACK_AB_MERGE_C R23, R69, R68, R23 ;  /* 0x000000444517723e */ /* 0x000fe20004807017 */
[----:B------:R-:W-:Y:S01]  /*8490*/  FFMA R60, R137, UR45, R60 ;  /* 0x0000002d893c7c23 */ /* 0x000fe2000800003c */
[----:B------:R-:W-:Y:S01]  /*84a0*/  FFMA R61, R136, UR45, R61 ;  /* 0x0000002d883d7c23 */ /* 0x000fe2000800003d */
[----:B------:R-:W-:Y:S01]  /*84b0*/  FFMA R62, R139, UR45, R62 ;  /* 0x0000002d8b3e7c23 */ /* 0x000fe2000800003e */
[----:B------:R-:W-:Y:S01]  /*84c0*/  F2FP.SATFINITE.E4M3.F32.PACK_AB_MERGE_C R104, R59, R58, RZ ;  /* 0x0000003a3b68723e */ /* 0x000fe200048070ff */
[----:B------:R2:W-:Y:S01]  /*84d0*/  STS.64 [R182+UR63+0x3e00], R22 ;  /* 0x003e0016b6007988 */ /* 0x0005e20008000a3f */
[----:B------:R-:W-:Y:S01]  /*84e0*/  FFMA R63, R138, UR45, R63 ;  /* 0x0000002d8a3f7c23 */ /* 0x000fe2000800003f */
[----:B------:R-:W-:Y:S01]  /*84f0*/  FFMA R48, R141, UR45, R48 ;  /* 0x0000002d8d307c23 */ /* 0x000fe20008000030 */
[----:B------:R-:W-:Y:S01]  /*8500*/  F2FP.SATFINITE.E4M3.F32.PACK_AB_MERGE_C R104, R57, R56, R104 ;  /* 0x000000383968723e */ /* 0x000fe20004807068 */
        /* <DEDUP_REMOVED lines=10> */
[----:B------:R-:W-:Y:S01]  /*85b0*/  FFMA R54, R147, UR45, R54 ;  /* 0x0000002d93367c23 */ /* 0x000fe20008000036 */
[----:B------:R2:W-:Y:S01]  /*85c0*/  STS.64 [R182+UR63+0x4200], R104 ;  /* 0x00420068b6007988 */ /* 0x0005e20008000a3f */
[----:B------:R-:W-:Y:S01]  /*85d0*/  F2FP.SATFINITE.E4M3.F32.PACK_AB_MERGE_C R19, R51, R50, RZ ;  /* 0x000000323313723e */ /* 0x000fe200048070ff */
[C---:B------:R-:W-:Y:S01]  /*85e0*/  FMUL R55, R16.reuse, R55 ;  /* 0x0000003710377220 */ /* 0x040fe20000400000 */
[C---:B------:R-:W-:Y:S01]  /*85f0*/  FMUL R42, R16.reuse, R42 ;  /* 0x0000002a102a7220 */ /* 0x040fe20000400000 */
[----:B------:R-:W-:Y:S01]  /*8600*/  FMUL R43, R16, R43 ;  /* 0x0000002b102b7220 */ /* 0x000fe20000400000 */
[----:B-1----:R-:W-:Y:S01]  /*8610*/  F2FP.SATFINITE.E4M3.F32.PACK_AB_MERGE_C R14, R49, R48, R19 ;  /* 0x00000030310e723e */ /* 0x002fe20004807013 */
[----:B------:R-:W-:Y:S01]  /*8620*/  FFMA R55, R146, UR45, R55 ;  /* 0x0000002d92377c23 */ /* 0x000fe20008000037 */
[----:B------:R-:W-:Y:S01]  /*8630*/  FFMA R40, R149, UR45, R40 ;  /* 0x0000002d95287c23 */ /* 0x000fe20008000028 */
[----:B------:R-:W-:Y:S01]  /*8640*/  FFMA R41, R148, UR45, R41 ;  /* 0x0000002d94297c23 */ /* 0x000fe20008000029 */
[----:B------:R-:W-:Y:S01]  /*8650*/  FFMA R42, R151, UR45, R42 ;  /* 0x0000002d972a7c23 */ /* 0x000fe2000800002a */
[----:B------:R-:W-:Y:S01]  /*8660*/  FMUL R46, R16, R46 ;  /* 0x0000002e102e7220 */ /* 0x000fe20000400000 */
[----:B------:R-:W-:Y:S01]  /*8670*/  FFMA R43, R150, UR45, R43 ;  /* 0x0000002d962b7c23 */ /* 0x000fe2000800002b */
[----:B------:R-:W-:Y:S01]  /*8680*/  FMUL R47, R16, R47 ;  /* 0x0000002f102f7220 */ /* 0x000fe20000400000 */
        /* <DEDUP_REMOVED lines=25> */
[----:B------:R-:W-:Y:S01]  /*8820*/  F2FP.F16.E4M3.UNPACK_B R177, R177.H1 ;  /* 0x000000b1ffb1723e */ /* 0x000fe200030006ff */
[----:B------:R-:W-:Y:S01]  /*8830*/  FFMA R29, R168, UR45, R29 ;  /* 0x0000002da81d7c23 */ /* 0x000fe2000800001d */
[----:B------:R-:W-:Y:S01]  /*8840*/  FFMA R30, R171, UR45, R30 ;  /* 0x0000002dab1e7c23 */ /* 0x000fe2000800001e */
[----:B------:R-:W-:Y:S01]  /*8850*/  FFMA R31, R170, UR45, R31 ;  /* 0x0000002daa1f7c23 */ /* 0x000fe2000800001f */
[----:B------:R-:W-:Y:S01]  /*8860*/  FFMA R4, R173, UR45, R4 ;  /* 0x0000002dad047c23 */ /* 0x000fe20008000004 */
[----:B------:R-:W-:Y:S01]  /*8870*/  FFMA R5, R172, UR45, R5 ;  /* 0x0000002dac057c23 */ /* 0x000fe20008000005 */
[--C-:B------:R-:W-:Y:S02]  /*8880*/  HADD2.F32 R13, -RZ, R177.reuse.H0_H0 ;  /* 0x200000b1ff0d7230 */ /* 0x100fe40000004100 */
[----:B------:R-:W-:Y:S01]  /*8890*/  FFMA R6, R175, UR45, R6 ;  /* 0x0000002daf067c23 */ /* 0x000fe20008000006 */
[----:B------:R-:W-:Y:S02]  /*88a0*/  HADD2.F32 R12, -RZ, R177.H1_H1 ;  /* 0x300000b1ff0c7230 */ /* 0x000fe40000004100 */
[----:B------:R-:W-:Y:S01]  /*88b0*/  FMUL R10, R16, R10 ;  /* 0x0000000a100a7220 */ /* 0x000fe20000400000 */
[----:B------:R-:W-:Y:S01]  /*88c0*/  FFMA R7, R174, UR45, R7 ;  /* 0x0000002dae077c23 */ /* 0x000fe20008000007 */
[----:B------:R-:W-:Y:S01]  /*88d0*/  FMUL R11, R16, R11 ;  /* 0x0000000b100b7220 */ /* 0x000fe20000400000 */
[----:B------:R-:W-:Y:S01]  /*88e0*/  FFMA R8, R3, UR45, R8 ;  /* 0x0000002d03087c23 */ /* 0x000fe20008000008 */
[----:B------:R-:W-:Y:S01]  /*88f0*/  FFMA R9, R0, UR45, R9 ;  /* 0x0000002d00097c23 */ /* 0x000fe20008000009 */
[----:B------:R-:W-:Y:S01]  /*8900*/  FFMA R10, R13, UR45, R10 ;  /* 0x0000002d0d0a7c23 */ /* 0x000fe2000800000a */
[----:B------:R-:W-:Y:S01]  /*8910*/  FFMA R11, R12, UR45, R11 ;  /* 0x0000002d0c0b7c23 */ /* 0x000fe2000800000b */
[----:B------:R-:W-:Y:S01]  /*8920*/  F2FP.SATFINITE.E4M3.F32.PACK_AB_MERGE_C R3, R7, R6, RZ ;  /* 0x000000060703723e */ /* 0x000fe200048070ff */
[----:B------:R-:W-:Y:S01]  /*8930*/  UIADD3 UR44, UPT, UPT, UR44, 0x1, URZ ;  /* 0x000000012c2c7890 */ /* 0x000fe2000fffe0ff */
[----:B------:R-:W-:Y:S01]  /*8940*/  F2FP.SATFINITE.E4M3.F32.PACK_AB_MERGE_C R15, R55, R54, RZ ;  /* 0x00000036370f723e */ /* 0x000fe200048070ff */
[----:B------:R-:W-:Y:S01]  /*8950*/  BSSY.RECONVERGENT B0, `(.L_x_114) ;  /* 0x000005a000007945 */ /* 0x000fe20003800200 */
[----:B---3--:R-:W-:Y:S02]  /*8960*/  F2FP.SATFINITE.E4M3.F32.PACK_AB_MERGE_C R20, R43, R42, RZ ;  /* 0x0000002a2b14723e */ /* 0x008fe400048070ff */
[----:B------:R-:W-:Y:S02]  /*8970*/  F2FP.SATFINITE.E4M3.F32.PACK_AB_MERGE_C R21, R47, R46, RZ ;  /* 0x0000002e2f15723e */ /* 0x000fe400048070ff */
[----:B--2---:R-:W-:Y:S02]  /*8980*/  F2FP.SATFINITE.E4M3.F32.PACK_AB_MERGE_C R22, R35, R34, RZ ;  /* 0x000000222316723e */ /* 0x004fe400048070ff */
[----:B------:R-:W-:Y:S02]  /*8990*/  F2FP.SATFINITE.E4M3.F32.PACK_AB_MERGE_C R23, R39, R38, RZ ;  /* 0x000000262717723e */ /* 0x000fe400048070ff */
[----:B------:R-:W-:Y:S02]  /*89a0*/  F2FP.SATFINITE.E4M3.F32.PACK_AB_MERGE_C R26, R27, R26, RZ ;  /* 0x0000001a1b1a723e */ /* 0x000fe400048070ff */
[----:B------:R-:W-:Y:S02]  /*89b0*/  F2FP.SATFINITE.E4M3.F32.PACK_AB_MERGE_C R30, R31, R30, RZ ;  /* 0x0000001e1f1e723e */ /* 0x000fe400048070ff */
[----:B------:R-:W-:Y:S02]  /*89c0*/  F2FP.SATFINITE.E4M3.F32.PACK_AB_MERGE_C R10, R11, R10, RZ ;  /* 0x0000000a0b0a723e */ /* 0x000fe400048070ff */
[----:B------:R-:W-:Y:S02]  /*89d0*/  F2FP.SATFINITE.E4M3.F32.PACK_AB_MERGE_C R4, R5, R4, R3 ;  /* 0x000000040504723e */ /* 0x000fe40004807003 */
[----:B------:R-:W-:Y:S02]  /*89e0*/  F2FP.SATFINITE.E4M3.F32.PACK_AB_MERGE_C R15, R53, R52, R15 ;  /* 0x00000034350f723e */ /* 0x000fe4000480700f */
[----:B------:R-:W-:Y:S02]  /*89f0*/  F2FP.SATFINITE.E4M3.F32.PACK_AB_MERGE_C R20, R41, R40, R20 ;  /* 0x000000282914723e */ /* 0x000fe40004807014 */
[----:B------:R-:W-:Y:S01]  /*8a00*/  F2FP.SATFINITE.E4M3.F32.PACK_AB_MERGE_C R21, R45, R44, R21 ;  /* 0x0000002c2d15723e */ /* 0x000fe20004807015 */
[----:B------:R1:W-:Y:S01]  /*8a10*/  STS.64 [R182+UR63+0x4600], R14 ;  /* 0x0046000eb6007988 */ /* 0x0003e20008000a3f */
[----:B------:R-:W-:Y:S02]  /*8a20*/  F2FP.SATFINITE.E4M3.F32.PACK_AB_MERGE_C R22, R33, R32, R22 ;  /* 0x000000202116723e */ /* 0x000fe40004807016 */
[----:B------:R-:W-:Y:S02]  /*8a30*/  F2FP.SATFINITE.E4M3.F32.PACK_AB_MERGE_C R23, R37, R36, R23 ;  /* 0x000000242517723e */ /* 0x000fe40004807017 */
[----:B------:R-:W-:Y:S01]  /*8a40*/  F2FP.SATFINITE.E4M3.F32.PACK_AB_MERGE_C R6, R25, R24, R26 ;  /* 0x000000181906723e */ /* 0x000fe2000480701a */
[----:B------:R1:W-:Y:S01]  /*8a50*/  STS.64 [R182+UR63+0x4a00], R20 ;  /* 0x004a0014b6007988 */ /* 0x0003e20008000a3f */
[----:B------:R-:W-:Y:S02]  /*8a60*/  F2FP.SATFINITE.E4M3.F32.PACK_AB_MERGE_C R7, R29, R28, R30 ;  /* 0x0000001c1d07723e */ /* 0x000fe4000480701e */
[----:B------:R-:W-:Y:S03]  /*8a70*/  F2FP.SATFINITE.E4M3.F32.PACK_AB_MERGE_C R5, R9, R8, R10 ;  /* 0x000000080905723e */ /* 0x000fe6000480700a */
[----:B------:R1:W-:Y:S06]  /*8a80*/  STS.64 [R182+UR63+0x4e00], R22 ;  /* 0x004e0016b6007988 */ /* 0x0003ec0008000a3f */
[----:B------:R1:W-:Y:S06]  /*8a90*/  STS.64 [R182+UR63+0x5200], R6 ;  /* 0x00520006b6007988 */ /* 0x0003ec0008000a3f */
[----:B------:R1:W-:Y:S01]  /*8aa0*/  STS.64 [R182+UR63+0x5600], R4 ;  /* 0x00560004b6007988 */ /* 0x0003e20008000a3f */
[----:B------:R-:W-:Y:S01]  /*8ab0*/  @!PT LDS RZ, [RZ] ;  /* 0x00000000fffff984 */ /* 0x000fe20000000800 */
[----:B------:R-:W-:Y:S01]  /*8ac0*/  @!PT LDS RZ, [RZ] ;  /* 0x00000000fffff984 */ /* 0x000fe20000000800 */
[----:B------:R-:W-:Y:S01]  /*8ad0*/  @!PT LDS RZ, [RZ] ;  /* 0x00000000fffff984 */ /* 0x000fe20000000800 */
[----:B------:R-:W-:Y:S01]  /*8ae0*/  @!PT LDS RZ, [RZ] ;  /* 0x00000000fffff984 */ /* 0x000fe20000000800 */
[----:B------:R2:W-:Y:S06]  /*8af0*/  MEMBAR.ALL.CTA ;  /* 0x0000000000007992 */ /* 0x0005ec0000008000 */
[----:B--2---:R-:W2:Y:S02]  /*8b00*/  FENCE.VIEW.ASYNC.S ;  /* 0x00000000000073c6 */ /* 0x004ea40000000000 */
[----:B--2---:R-:W-:Y:S06]  /*8b10*/  BAR.SYNC.DEFER_BLOCKING 0x1, 0x80 ;  /* 0x0042000000007b1d */ /* 0x004fec0000010000 */
[----:B------:R-:W-:Y:S05]  /*8b20*/  @P0 BRA `(.L_x_115) ;  /* 0x0000000000f00947 */ /* 0x000fea0003800000 */
[----:B------:R-:W2:Y:S01]  /*8b30*/  LDCU.64 UR70, c[0x0][0x348] ;  /* 0x00006900ff4677ac */ /* 0x000ea20008000a00 */
[----:B------:R-:W-:Y:S02]  /*8b40*/  UIMAD UR21, UR58, 0xb0, URZ ;  /* 0x000000b03a1578a4 */ /* 0x000fe4000f8e02ff */
[----:B------:R-:W-:Y:S02]  /*8b50*/  USHF.L.U32 UR22, UR59, 0x6, URZ ;  /* 0x000000063b167899 */ /* 0x000fe400080006ff */
[----:B------:R-:W-:Y:S01]  /*8b60*/  UIADD3 UR20, UPT, UPT, UR63, 0x2e00, URZ ;  /* 0x00002e003f147890 */ /* 0x000fe2000fffe0ff */
[----:B------:R-:W-:Y:S01]  /*8b70*/  UMOV UR23, UR36 ;  /* 0x0000002400177c82 */ /* 0x000fe20008000000 */
[----:B------:R-:W-:Y:S02]  /*8b80*/  UIADD3 UR16, UPT, UPT, UR63, 0x3200, URZ ;  /* 0x000032003f107890 */ /* 0x000fe4000fffe0ff */
[----:B------:R-:W-:Y:S01]  /*8b90*/  UIADD3 UR17, UPT, UPT, UR21, 0x10, URZ ;  /* 0x0000001015117890 */ /* 0x000fe2000fffe0ff */
[----:B------:R-:W-:Y:S01]  /*8ba0*/  UMOV UR19, UR36 ;  /* 0x0000002400137c82 */ /* 0x000fe20008000000 */
[----:B------:R-:W-:Y:S01]  /*8bb0*/  UMOV UR18, UR22 ;  /* 0x0000001600127c82 */ /* 0x000fe20008000000 */
[----:B------:R-:W-:Y:S02]  /*8bc0*/  UIADD3 UR12, UPT, UPT, UR63, 0x3600, URZ ;  /* 0x000036003f0c7890 */ /* 0x000fe4000fffe0ff */
[----:B--2---:R-:W-:Y:S02]  /*8bd0*/  UIADD3 UR76, UP0, UPT, UR70, 0x680, URZ ;  /* 0x00000680464c7890 */ /* 0x004fe4000ff1e0ff */
[----:B------:R-:W-:Y:S02]  /*8be0*/  UIADD3 UR13, UPT, UPT, UR21, 0x20, URZ ;  /* 0x00000020150d7890 */ /* 0x000fe4000fffe0ff */
[----:B------:R-:W-:Y:S01]  /*8bf0*/  UIADD3.X UR77, UPT, UPT, URZ, UR71, URZ, UP0, !UPT ;  /* 0x00000047ff4d7290 */ /* 0x000fe200087fe4ff */
[----:B------:R-:W-:Y:S01]  /*8c00*/  UMOV UR15, UR36 ;  /* 0x00000024000f7c82 */ /* 0x000fe20008000000 */
[----:B------:R-:W-:Y:S01]  /*8c10*/  UMOV UR14, UR22 ;  /* 0x00000016000e7c82 */ /* 0x000fe20008000000 */
[----:B------:R-:W-:Y:S02]  /*8c20*/  UIADD3 UR8, UPT, UPT, UR63, 0x3a00, URZ ;  /* 0x00003a003f087890 */ /* 0x000fe4000fffe0ff */
[----:B------:R-:W-:Y:S01]  /*8c30*/  UIADD3 UR9, UPT, UPT, UR21, 0x30, URZ ;  /* 0x0000003015097890 */ /* 0x000fe2000fffe0ff */
[----:B------:R-:W-:Y:S03]  /*8c40*/  UMOV UR11, UR36 ;  /* 0x00000024000b7c82 */ /* 0x000fe60008000000 */
[----:B------:R2:W-:Y:S01]  /*8c50*/  UTMASTG.3D [UR20], [UR76] ;  /* 0x000000144c0073b5 */ /* 0x0005e20008010000 */
[----:B------:R-:W-:Y:S01]  /*8c60*/  UMOV UR10, UR22 ;  /* 0x00000016000a7c82 */ /* 0x000fe20008000000 */
[----:B------:R-:W-:Y:S02]  /*8c70*/  UIADD3 UR4, UPT, UPT, UR63, 0x3e00, URZ ;  /* 0x00003e003f047890 */ /* 0x000fe4000fffe0ff */
[----:B------:R-:W-:Y:S01]  /*8c80*/  UIADD3 UR5, UPT, UPT, UR21, 0x40, URZ ;  /* 0x0000004015057890 */ /* 0x000fe2000fffe0ff */
[----:B------:R-:W-:Y:S01]  /*8c90*/  UMOV UR7, UR36 ;  /* 0x0000002400077c82 */ /* 0x000fe20008000000 */
[----:B------:R-:W-:Y:S01]  /*8ca0*/  UMOV UR6, UR22 ;  /* 0x0000001600067c82 */ /* 0x000fe20008000000 */
[----:B------:R2:W-:Y:S01]  /*8cb0*/  UTMASTG.3D [UR16], [UR76] ;  /* 0x000000104c0073b5 */ /* 0x0005e20008010000 */
[----:B------:R-:W-:Y:S02]  /*8cc0*/  UIADD3 UR24, UPT, UPT, UR63, 0x4200, URZ ;  /* 0x000042003f187890 */ /* 0x000fe4000fffe0ff */
[----:B------:R-:W-:Y:S01]  /*8cd0*/  UIADD3 UR25, UPT, UPT, UR21, 0x50, URZ ;  /* 0x0000005015197890 */ /* 0x000fe2000fffe0ff */
[----:B------:R-:W-:Y:S01]  /*8ce0*/  UMOV UR27, UR36 ;  /* 0x00000024001b7c82 */ /* 0x000fe20008000000 */
[----:B------:R-:W-:Y:S01]  /*8cf0*/  UMOV UR26, UR22 ;  /* 0x00000016001a7c82 */ /* 0x000fe20008000000 */
[----:B------:R-:W-:Y:S01]  /*8d00*/  UIADD3 UR28, UPT, UPT, UR63, 0x4600, URZ ;  /* 0x000046003f1c7890 */ /* 0x000fe2000fffe0ff */
[----:B------:R2:W-:Y:S01]  /*8d10*/  UTMASTG.3D [UR12], [UR76] ;  /* 0x0000000c4c0073b5 */ /* 0x0005e20008010000 */
[----:B------:R-:W-:Y:S01]  /*8d20*/  UIADD3 UR29, UPT, UPT, UR21, 0x60, URZ ;  /* 0x00000060151d7890 */ /* 0x000fe2000fffe0ff */
[----:B------:R-:W-:Y:S01]  /*8d30*/  UMOV UR31, UR36 ;  /* 0x00000024001f7c82 */ /* 0x000fe20008000000 */
[----:B------:R-:W-:Y:S01]  /*8d40*/  UMOV UR30, UR22 ;  /* 0x00000016001e7c82 */ /* 0x000fe20008000000 */
[----:B------:R-:W-:Y:S02]  /*8d50*/  UIADD3 UR32, UPT, UPT, UR63, 0x4a00, URZ ;  /* 0x00004a003f207890 */ /* 0x000fe4000fffe0ff */
[----:B------:R-:W-:Y:S01]  /*8d60*/  UIADD3 UR33, UPT, UPT, UR21, 0x70, URZ ;  /* 0x0000007015217890 */ /* 0x000fe2000fffe0ff */
[----:B------:R2:W-:Y:S01]  /*8d70*/  UTMASTG.3D [UR8], [UR76] ;  /* 0x000000084c0073b5 */ /* 0x0005e20008010000 */
[----:B------:R-:W-:Y:S01]  /*8d80*/  UMOV UR35, UR36 ;  /* 0x0000002400237c82 */ /* 0x000fe20008000000 */
[----:B------:R-:W-:Y:S01]  /*8d90*/  UMOV UR34, UR22 ;  /* 0x0000001600227c82 */ /* 0x000fe20008000000 */
[----:B------:R-:W-:Y:S02]  /*8da0*/  UIADD3 UR64, UPT, UPT, UR63, 0x4e00, URZ ;  /* 0x00004e003f407890 */ /* 0x000fe4000fffe0ff */
[----:B------:R-:W-:Y:S01]  /*8db0*/  UIADD3 UR65, UPT, UPT, UR21, 0x80, URZ ;  /* 0x0000008015417890 */ /* 0x000fe2000fffe0ff */
[----:B------:R-:W-:Y:S01]  /*8dc0*/  UMOV UR67, UR36 ;  /* 0x0000002400437c82 */ /* 0x000fe20008000000 */
        /* <DEDUP_REMOVED lines=11> */
[----:B------:R2:W-:Y:S01]  /*8e80*/  UTMASTG.3D [UR28], [UR76] ;  /* 0x0000001c4c0073b5 */ /* 0x0005e20008010000 */
[----:B------:R2:W-:Y:S01]  /*8e90*/  UTMASTG.3D [UR32], [UR76] ;  /* 0x000000204c0073b5 */ /* 0x0005e20008010000 */
[----:B------:R2:W-:Y:S01]  /*8ea0*/  UTMASTG.3D [UR64], [UR76] ;  /* 0x000000404c0073b5 */ /* 0x0005e20008010000 */
[----:B------:R2:W-:Y:S03]  /*8eb0*/  UTMASTG.3D [UR68], [UR76] ;  /* 0x000000444c0073b5 */ /* 0x0005e60008010000 */
[----:B------:R2:W-:Y:S01]  /*8ec0*/  UTMASTG.3D [UR72], [UR76] ;  /* 0x000000484c0073b5 */ /* 0x0005e20008010000 */
[----:B------:R0:W-:Y:S01]  /*8ed0*/  UTMACMDFLUSH ;  /* 0x00000000000079b7 */ /* 0x0001e20000000000 */
[----:B--2---:R-:W-:Y:S04]  /*8ee0*/  DEPBAR.LE SB0, 0x0 ;  /* 0x000080000000791a */ /* 0x004fe80000000000 */
.L_x_115:
[----:B------:R-:W-:Y:S05]  /*8ef0*/  BSYNC.RECONVERGENT B0 ;  /* 0x0000000000007941 */ /* 0x000fea0003800200 */
.L_x_114:
[----:B------:R-:W-:Y:S01]  /*8f00*/  R2UR UR4, R193 ;  /* 0x00000000c10472ca */ /* 0x000fe200000e0000 */
[----:B------:R-:W-:Y:S01]  /*8f10*/  UISETP.NE.AND UP0, UPT, UR44, 0x4, UPT ;  /* 0x000000042c00788c */ /* 0x000fe2000bf05270 */
[----:B------:R-:W-:Y:S01]  /*8f20*/  R2UR UR36, R192 ;  /* 0x00000000c02472ca */ /* 0x000fe200000e0000 */
[----:B------:R-:W-:Y:S01]  /*8f30*/  UIADD3 UR58, UPT, UPT, UR42, UR46, URZ ;  /* 0x0000002e2a3a7290 */ /* 0x000fe2000fffe0ff */
[----:B------:R-:W-:Y:S01]  /*8f40*/  BAR.SYNC.DEFER_BLOCKING 0x1, 0x80 ;  /* 0x0042000000007b1d */ /* 0x000fe20000010000 */
[C---:B------:R-:W-:Y:S01]  /*8f50*/  ISETP.NE.AND P0, PT, R186.reuse, 0x2, PT ;  /* 0x00000002ba00780c */ /* 0x040fe20003f05270 */
[----:B------:R-:W-:Y:S02]  /*8f60*/  UIADD3 UR59, UPT, UPT, UR43, UR47, URZ ;  /* 0x0000002f2b3b7290 */ /* 0x000fe4000fffe0ff */
[----:B------:R-:W-:Y:S01]  /*8f70*/  USEL UR44, UR44, URZ, UP0 ;  /* 0x000000ff2c2c7287 */ /* 0x000fe20008000000 */
[----:B------:R-:W-:Y:S02]  /*8f80*/  SEL R3, RZ, 0x1, P0 ;  /* 0x00000001ff037807 */ /* 0x000fe40000000000 */
[----:B------:R-:W-:Y:S02]  /*8f90*/  SEL R186, R186, RZ, P0 ;  /* 0x000000ffbaba7207 */ /* 0x000fe40000000000 */
[----:B------:R-:W-:Y:S01]  /*8fa0*/  UISETP.NE.AND UP1, UPT, UR4, URZ, UPT ;  /* 0x000000ff0400728c */ /* 0x000fe2000bf25270 */
[----:B------:R-:W-:Y:S01]  /*8fb0*/  LOP3.LUT R188, R188, R3, RZ, 0x3c, !PT ;  /* 0x00000003bcbc7212 */ /* 0x000fe200078e3cff */
[----:B------:R-:W-:Y:S06]  /*8fc0*/  USEL UR4, URZ, 0x1, UP0 ;  /* 0x00000001ff047887 */ /* 0x000fec0008000000 */
[----:B------:R-:W-:Y:S01]  /*8fd0*/  LOP3.LUT R189, R189, UR4, RZ, 0x3c, !PT ;  /* 0x00000004bdbd7c12 */ /* 0x000fe2000f8e3cff */
[----:B------:R-:W-:Y:S06]  /*8fe0*/  BRA.U UP1, `(.L_x_116) ;  /* 0xffffffc501147547 */ /* 0x000fec000b83ffff */
[----:B------:R-:W-:Y:S05]  /*8ff0*/  EXIT ;  /* 0x000000000000794d */ /* 0x000fea0003800000 */
.L_x_25:
[----:B---3--:R3:W4:Y:S02]  /*9000*/  SYNCS.PHASECHK.TRANS64.TRYWAIT P0, [R0+URZ+0x160], R3 ;  /* 0x00016003000075a7 */ /* 0x00872400080011ff */
[----:B----4-:R-:W-:Y:S05]  /*9010*/  @!P0 NANOSLEEP.SYNCS 0x989680 ;  /* 0x009896800000895d */ /* 0x010fea0003900000 */
[----:B------:R-:W4:Y:S02]  /*9020*/  @!P0 SYNCS.PHASECHK.TRANS64 P0, [R0+URZ+0x160], R3 ;  /* 0x00016003000085a7 */ /* 0x000f2400080010ff */
[----:B----4-:R-:W-:Y:S05]  /*9030*/  @!P0 BRA `(.L_x_25) ;  /* 0xfffffffc00f08947 */ /* 0x010fea000383ffff */
[----:B------:R-:W-:Y:S05]  /*9040*/  BRA `(.L_x_117) ;  /* 0xffffff8800387947 */ /* 0x000fea000383ffff */
.L_x_28:
[----:B---3--:R-:W-:Y:S07]  /*9050*/  MOV R0, UR33 ;  /* 0x0000002100007c02 */ /* 0x008fee0008000f00 */
.L_x_118:
[----:B---3--:R3:W4:Y:S02]  /*9060*/  SYNCS.PHASECHK.TRANS64.TRYWAIT P0, [R0+URZ+0x68], R3 ;  /* 0x00006803000075a7 */ /* 0x00872400080011ff */
[----:B----4-:R-:W-:Y:S05]  /*9070*/  @!P0 NANOSLEEP.SYNCS 0x989680 ;  /* 0x009896800000895d */ /* 0x010fea0003900000 */
[----:B------:R-:W4:Y:S02]  /*9080*/  @!P0 SYNCS.PHASECHK.TRANS64 P0, [R0+URZ+0x68], R3 ;  /* 0x00006803000085a7 */ /* 0x000f2400080010ff */
[----:B----4-:R-:W-:Y:S05]  /*9090*/  @!P0 BRA `(.L_x_118) ;  /* 0xfffffffc00f08947 */ /* 0x010fea000383ffff */
[----:B------:R-:W-:Y:S05]  /*90a0*/  BRA `(.L_x_27) ;  /* 0xffffff8800787947 */ /* 0x000fea000383ffff */
.L_x_35:
[----:B-1----:R-:W-:Y:S07]  /*90b0*/  MOV R0, UR9 ;  /* 0x0000000900007c02 */ /* 0x002fee0008000f00 */
.L_x_119:
[----:B-1----:R1:W2:Y:S02]  /*90c0*/  SYNCS.PHASECHK.TRANS64.TRYWAIT P0, [R0+URZ+0x68], R3 ;  /* 0x00006803000075a7 */ /* 0x0022a400080011ff */
[----:B--2---:R-:W-:Y:S05]  /*90d0*/  @!P0 NANOSLEEP.SYNCS 0x989680 ;  /* 0x009896800000895d */ /* 0x004fea0003900000 */
[----:B------:R-:W2:Y:S02]  /*90e0*/  @!P0 SYNCS.PHASECHK.TRANS64 P0, [R0+URZ+0x68], R3 ;  /* 0x00006803000085a7 */ /* 0x000ea400080010ff */
[----:B--2---:R-:W-:Y:S05]  /*90f0*/  @!P0 BRA `(.L_x_119) ;  /* 0xfffffffc00f08947 */ /* 0x004fea000383ffff */
[----:B------:R-:W-:Y:S05]  /*9100*/  BRA `(.L_x_34) ;  /* 0xffffff8c00347947 */ /* 0x000fea000383ffff */
.L_x_40:
[----:B-1----:R1:W2:Y:S02]  /*9110*/  SYNCS.PHASECHK.TRANS64.TRYWAIT P0, [R3+URZ+0xf0], R0 ;  /* 0x0000f000030075a7 */ /* 0x0022a400080011ff */
[----:B--2---:R-:W-:Y:S05]  /*9120*/  @!P0 NANOSLEEP.SYNCS 0x989680 ;  /* 0x009896800000895d */ /* 0x004fea0003900000 */
[----:B------:R-:W2:Y:S02]  /*9130*/  @!P0 SYNCS.PHASECHK.TRANS64 P0, [R3+URZ+0xf0], R0 ;  /* 0x0000f000030085a7 */ /* 0x000ea400080010ff */
[----:B--2---:R-:W-:Y:S05]  /*9140*/  @!P0 BRA `(.L_x_40) ;  /* 0xfffffffc00f08947 */ /* 0x004fea000383ffff */
[----:B------:R-:W-:Y:S05]  /*9150*/  BRA `(.L_x_120) ;  /* 0xffffff8c00d47947 */ /* 0x000fea000383ffff */
.L_x_44:
[----:B-1----:R-:W-:-:S07]  /*9160*/  MOV R0, UR4 ;  /* 0x0000000400007c02 */ /* 0x002fce0008000f00 */
.L_x_121:
[----:B-1----:R1:W2:Y:S02]  /*9170*/  SYNCS.PHASECHK.TRANS64.TRYWAIT P0, [R0+URZ], R3 ;  /* 0x00000003000075a7 */ /* 0x0022a400080011ff */
[----:B--2---:R-:W-:Y:S05]  /*9180*/  @!P0 NANOSLEEP.SYNCS 0x989680 ;  /* 0x009896800000895d */ /* 0x004fea0003900000 */
[----:B------:R-:W2:Y:S02]  /*9190*/  @!P0 SYNCS.PHASECHK.TRANS64 P0, [R0+URZ], R3 ;  /* 0x00000003000085a7 */ /* 0x000ea400080010ff */
[----:B--2---:R-:W-:Y:S05]  /*91a0*/  @!P0 BRA `(.L_x_121) ;  /* 0xfffffffc00f08947 */ /* 0x004fea000383ffff */
[----:B------:R-:W-:Y:S05]  /*91b0*/  BRA `(.L_x_122) ;  /* 0xffffff9400787947 */ /* 0x000fea000383ffff */
.L_x_45:
[----:B------:R-:W-:-:S07]  /*91c0*/  MOV R0, UR4 ;  /* 0x0000000400007c02 */ /* 0x000fce0008000f00 */
.L_x_123:
[----:B-1----:R1:W2:Y:S02]  /*91d0*/  SYNCS.PHASECHK.TRANS64.TRYWAIT P0, [R0+URZ], R3 ;  /* 0x00000003000075a7 */ /* 0x0022a400080011ff */
[----:B--2---:R-:W-:Y:S05]  /*91e0*/  @!P0 NANOSLEEP.SYNCS 0x989680 ;  /* 0x009896800000895d */ /* 0x004fea0003900000 */
[----:B------:R-:W2:Y:S02]  /*91f0*/  @!P0 SYNCS.PHASECHK.TRANS64 P0, [R0+URZ], R3 ;  /* 0x00000003000085a7 */ /* 0x000ea400080010ff */
[----:B--2---:R-:W-:Y:S05]  /*9200*/  @!P0 BRA `(.L_x_123) ;  /* 0xfffffffc00f08947 */ /* 0x004fea000383ffff */
[----:B------:R-:W-:Y:S05]  /*9210*/  BRA `(.L_x_124) ;  /* 0xffffff9400847947 */ /* 0x000fea000383ffff */
.L_x_46:
[----:B------:R-:W-:-:S07]  /*9220*/  MOV R0, UR4 ;  /* 0x0000000400007c02 */ /* 0x000fce0008000f00 */
.L_x_125:
[----:B-1----:R1:W2:Y:S02]  /*9230*/  SYNCS.PHASECHK.TRANS64.TRYWAIT P0, [R0+URZ], R3 ;  /* 0x00000003000075a7 */ /* 0x0022a400080011ff */
[----:B--2---:R-:W-:Y:S05]  /*9240*/  @!P0 NANOSLEEP.SYNCS 0x989680 ;  /* 0x009896800000895d */ /* 0x004fea0003900000 */
[----:B------:R-:W2:Y:S02]  /*9250*/  @!P0 SYNCS.PHASECHK.TRANS64 P0, [R0+URZ], R3 ;  /* 0x00000003000085a7 */ /* 0x000ea400080010ff */
[----:B--2---:R-:W-:Y:S05]  /*9260*/  @!P0 BRA `(.L_x_125) ;  /* 0xfffffffc00f08947 */ /* 0x004fea000383ffff */
[----:B------:R-:W-:Y:S05]  /*9270*/  BRA `(.L_x_126) ;  /* 0xffffff9400907947 */ /* 0x000fea000383ffff */
.L_x_47:
[----:B------:R-:W-:-:S07]  /*9280*/  MOV R0, UR4 ;  /* 0x0000000400007c02 */ /* 0x000fce0008000f00 */
.L_x_127:
[----:B-1----:R1:W2:Y:S02]  /*9290*/  SYNCS.PHASECHK.TRANS64.TRYWAIT P0, [R0+URZ], R3 ;  /* 0x00000003000075a7 */ /* 0x0022a400080011ff */
[----:B--2---:R-:W-:Y:S05]  /*92a0*/  @!P0 NANOSLEEP.SYNCS 0x989680 ;  /* 0x009896800000895d */ /* 0x004fea0003900000 */
[----:B------:R-:W2:Y:S02]  /*92b0*/  @!P0 SYNCS.PHASECHK.TRANS64 P0, [R0+URZ], R3 ;  /* 0x00000003000085a7 */ /* 0x000ea400080010ff */
[----:B--2---:R-:W-:Y:S05]  /*92c0*/  @!P0 BRA `(.L_x_127) ;  /* 0xfffffffc00f08947 */ /* 0x004fea000383ffff */
[----:B------:R-:W-:Y:S05]  /*92d0*/  BRA `(.L_x_128) ;  /* 0xffffff94009c7947 */ /* 0x000fea000383ffff */
.L_x_48:
[----:B------:R-:W-:-:S07]  /*92e0*/  MOV R0, UR4 ;  /* 0x0000000400007c02 */ /* 0x000fce0008000f00 */
.L_x_129:
[----:B-1----:R1:W2:Y:S02]  /*92f0*/  SYNCS.PHASECHK.TRANS64.TRYWAIT P0, [R0+URZ], R3 ;  /* 0x00000003000075a7 */ /* 0x0022a400080011ff */
[----:B--2---:R-:W-:Y:S05]  /*9300*/  @!P0 NANOSLEEP.SYNCS 0x989680 ;  /* 0x009896800000895d */ /* 0x004fea0003900000 */
[----:B------:R-:W2:Y:S02]  /*9310*/  @!P0 SYNCS.PHASECHK.TRANS64 P0, [R0+URZ], R3 ;  /* 0x00000003000085a7 */ /* 0x000ea400080010ff */
[----:B--2---:R-:W-:Y:S05]  /*9320*/  @!P0 BRA `(.L_x_129) ;  /* 0xfffffffc00f08947 */ /* 0x004fea000383ffff */
[----:B------:R-:W-:Y:S05]  /*9330*/  BRA `(.L_x_130) ;  /* 0xffffff9400a87947 */ /* 0x000fea000383ffff */
.L_x_49:
[----:B------:R-:W-:-:S07]  /*9340*/  MOV R0, UR4 ;  /* 0x0000000400007c02 */ /* 0x000fce0008000f00 */
.L_x_131:
[----:B-1----:R1:W2:Y:S02]  /*9350*/  SYNCS.PHASECHK.TRANS64.TRYWAIT P0, [R0+URZ], R3 ;  /* 0x00000003000075a7 */ /* 0x0022a400080011ff */
[----:B--2---:R-:W-:Y:S05]  /*9360*/  @!P0 NANOSLEEP.SYNCS 0x989680 ;  /* 0x009896800000895d */ /* 0x004fea0003900000 */
[----:B------:R-:W2:Y:S02]  /*9370*/  @!P0 SYNCS.PHASECHK.TRANS64 P0, [R0+URZ], R3 ;  /* 0x00000003000085a7 */ /* 0x000ea400080010ff */
[----:B--2---:R-:W-:Y:S05]  /*9380*/  @!P0 BRA `(.L_x_131) ;  /* 0xfffffffc00f08947 */ /* 0x004fea000383ffff */
[----:B------:R-:W-:Y:S05]  /*9390*/  BRA `(.L_x_132) ;  /* 0xffffff9400b47947 */ /* 0x000fea000383ffff */
.L_x_50:
[----:B------:R-:W-:-:S07]  /*93a0*/  MOV R0, UR4 ;  /* 0x0000000400007c02 */ /* 0x000fce0008000f00 */
.L_x_133:
[----:B-1----:R1:W2:Y:S02]  /*93b0*/  SYNCS.PHASECHK.TRANS64.TRYWAIT P0, [R0+URZ], R3 ;  /* 0x00000003000075a7 */ /* 0x0022a400080011ff */
[----:B--2---:R-:W-:Y:S05]  /*93c0*/  @!P0 NANOSLEEP.SYNCS 0x989680 ;  /* 0x009896800000895d */ /* 0x004fea0003900000 */
[----:B------:R-:W2:Y:S02]  /*93d0*/  @!P0 SYNCS.PHASECHK.TRANS64 P0, [R0+URZ], R3 ;  /* 0x00000003000085a7 */ /* 0x000ea400080010ff */
[----:B--2---:R-:W-:Y:S05]  /*93e0*/  @!P0 BRA `(.L_x_133) ;  /* 0xfffffffc00f08947 */ /* 0x004fea000383ffff */
[----:B------:R-:W-:Y:S05]  /*93f0*/  BRA `(.L_x_134) ;  /* 0xffffff9400c07947 */ /* 0x000fea000383ffff */
.L_x_51:
[----:B------:R-:W-:-:S07]  /*9400*/  MOV R0, UR4 ;  /* 0x0000000400007c02 */ /* 0x000fce0008000f00 */
.L_x_135:
[----:B-1----:R1:W2:Y:S02]  /*9410*/  SYNCS.PHASECHK.TRANS64.TRYWAIT P0, [R0+URZ], R3 ;  /* 0x00000003000075a7 */ /* 0x0022a400080011ff */
[----:B--2---:R-:W-:Y:S05]  /*9420*/  @!P0 NANOSLEEP.SYNCS 0x989680 ;  /* 0x009896800000895d */ /* 0x004fea0003900000 */
[----:B------:R-:W2:Y:S02]  /*9430*/  @!P0 SYNCS.PHASECHK.TRANS64 P0, [R0+URZ], R3 ;  /* 0x00000003000085a7 */ /* 0x000ea400080010ff */
[----:B--2---:R-:W-:Y:S05]  /*9440*/  @!P0 BRA `(.L_x_135) ;  /* 0xfffffffc00f08947 */ /* 0x004fea000383ffff */
[----:B------:R-:W-:Y:S05]  /*9450*/  BRA `(.L_x_136) ;  /* 0xffffff9400cc7947 */ /* 0x000fea000383ffff */
.L_x_52:
[----:B------:R-:W-:-:S07]  /*9460*/  MOV R0, UR4 ;  /* 0x0000000400007c02 */ /* 0x000fce0008000f00 */
.L_x_137:
[----:B-1----:R1:W2:Y:S02]  /*9470*/  SYNCS.PHASECHK.TRANS64.TRYWAIT P0, [R0+URZ], R3 ;  /* 0x00000003000075a7 */ /* 0x0022a400080011ff */
[----:B--2---:R-:W-:Y:S05]  /*9480*/  @!P0 NANOSLEEP.SYNCS 0x989680 ;  /* 0x009896800000895d */ /* 0x004fea0003900000 */
[----:B------:R-:W2:Y:S02]  /*9490*/  @!P0 SYNCS.PHASECHK.TRANS64 P0, [R0+URZ], R3 ;  /* 0x00000003000085a7 */ /* 0x000ea400080010ff */
[----:B--2---:R-:W-:Y:S05]  /*94a0*/  @!P0 BRA `(.L_x_137) ;  /* 0xfffffffc00f08947 */ /* 0x004fea000383ffff */
[----:B------:R-:W-:Y:S05]  /*94b0*/  BRA `(.L_x_138) ;  /* 0xffffff9400d87947 */ /* 0x000fea000383ffff */
.L_x_53:
[----:B------:R-:W-:-:S07]  /*94c0*/  MOV R0, UR4 ;  /* 0x0000000400007c02 */ /* 0x000fce0008000f00 */
.L_x_139:
[----:B-1----:R1:W2:Y:S02]  /*94d0*/  SYNCS.PHASECHK.TRANS64.TRYWAIT P0, [R0+URZ], R3 ;  /* 0x00000003000075a7 */ /* 0x0022a400080011ff */
[----:B--2---:R-:W-:Y:S05]  /*94e0*/  @!P0 NANOSLEEP.SYNCS 0x989680 ;  /* 0x009896800000895d */ /* 0x004fea0003900000 */
[----:B------:R-:W2:Y:S02]  /*94f0*/  @!P0 SYNCS.PHASECHK.TRANS64 P0, [R0+URZ], R3 ;  /* 0x00000003000085a7 */ /* 0x000ea400080010ff */
[----:B--2---:R-:W-:Y:S05]  /*9500*/  @!P0 BRA `(.L_x_139) ;  /* 0xfffffffc00f08947 */ /* 0x004fea000383ffff */
[----:B------:R-:W-:Y:S05]  /*9510*/  BRA `(.L_x_140) ;  /* 0xffffff9400e47947 */ /* 0x000fea000383ffff */
.L_x_54:
[----:B------:R-:W-:-:S07]  /*9520*/  MOV R0, UR4 ;  /* 0x0000000400007c02 */ /* 0x000fce0008000f00 */
.L_x_141:
[----:B-1----:R1:W2:Y:S02]  /*9530*/  SYNCS.PHASECHK.TRANS64.TRYWAIT P0, [R0+URZ], R3 ;  /* 0x00000003000075a7 */ /* 0x0022a400080011ff */
[----:B--2---:R-:W-:Y:S05]  /*9540*/  @!P0 NANOSLEEP.SYNCS 0x989680 ;  /* 0x009896800000895d */ /* 0x004fea0003900000 */
[----:B------:R-:W2:Y:S02]  /*9550*/  @!P0 SYNCS.PHASECHK.TRANS64 P0, [R0+URZ], R3 ;  /* 0x00000003000085a7 */ /* 0x000ea400080010ff */
[----:B--2---:R-:W-:Y:S05]  /*9560*/  @!P0 BRA `(.L_x_141) ;  /* 0xfffffffc00f08947 */ /* 0x004fea000383ffff */
[----:B------:R-:W-:Y:S05]  /*9570*/  BRA `(.L_x_142) ;  /* 0xffffff9400f07947 */ /* 0x000fea000383ffff */
.L_x_55:
[----:B------:R-:W-:-:S07]  /*9580*/  MOV R0, UR4 ;  /* 0x0000000400007c02 */ /* 0x000fce0008000f00 */
.L_x_143:
[----:B-1----:R1:W2:Y:S02]  /*9590*/  SYNCS.PHASECHK.TRANS64.TRYWAIT P0, [R0+URZ], R3 ;  /* 0x00000003000075a7 */ /* 0x0022a400080011ff */
[----:B--2---:R-:W-:Y:S05]  /*95a0*/  @!P0 NANOSLEEP.SYNCS 0x989680 ;  /* 0x009896800000895d */ /* 0x004fea0003900000 */
[----:B------:R-:W2:Y:S02]  /*95b0*/  @!P0 SYNCS.PHASECHK.TRANS64 P0, [R0+URZ], R3 ;  /* 0x00000003000085a7 */ /* 0x000ea400080010ff */
[----:B--2---:R-:W-:Y:S05]  /*95c0*/  @!P0 BRA `(.L_x_143) ;  /* 0xfffffffc00f08947 */ /* 0x004fea000383ffff */
[----:B------:R-:W-:Y:S05]  /*95d0*/  BRA `(.L_x_144) ;  /* 0xffffff9400fc7947 */ /* 0x000fea000383ffff */
.L_x_58:
[----:B--2---:R2:W3:Y:S02]  /*95e0*/  SYNCS.PHASECHK.TRANS64.TRYWAIT P0, [R2+URZ+0x150], R5 ;  /* 0x00015005020075a7 */ /* 0x0044e400080011ff */
[----:B---3--:R-:W-:Y:S05]  /*95f0*/  @!P0 NANOSLEEP.SYNCS 0x989680 ;  /* 0x009896800000895d */ /* 0x008fea0003900000 */
[----:B------:R-:W3:Y:S02]  /*9600*/  @!P0 SYNCS.PHASECHK.TRANS64 P0, [R2+URZ+0x150], R5 ;  /* 0x00015005020085a7 */ /* 0x000ee400080010ff */
[----:B---3--:R-:W-:Y:S05]  /*9610*/  @!P0 BRA `(.L_x_58) ;  /* 0xfffffffc00f08947 */ /* 0x008fea000383ffff */
[----:B------:R-:W-:Y:S05]  /*9620*/  BRA `(.L_x_145) ;  /* 0xffffff9800587947 */ /* 0x000fea000383ffff */
.L_x_59:
[----:B------:R-:W-:-:S07]  /*9630*/  MOV R2, UR5 ;  /* 0x0000000500027c02 */ /* 0x000fce0008000f00 */
.L_x_146:
[----:B--2---:R2:W3:Y:S02]  /*9640*/  SYNCS.PHASECHK.TRANS64.TRYWAIT P0, [R2+URZ+0x100], R5 ;  /* 0x00010005020075a7 */ /* 0x0044e400080011ff */
[----:B---3--:R-:W-:Y:S05]  /*9650*/  @!P0 NANOSLEEP.SYNCS 0x989680 ;  /* 0x009896800000895d */ /* 0x008fea0003900000 */
[----:B------:R-:W3:Y:S02]  /*9660*/  @!P0 SYNCS.PHASECHK.TRANS64 P0, [R2+URZ+0x100], R5 ;  /* 0x00010005020085a7 */ /* 0x000ee400080010ff */
[----:B---3--:R-:W-:Y:S05]  /*9670*/  @!P0 BRA `(.L_x_146) ;  /* 0xfffffffc00f08947 */ /* 0x008fea000383ffff */
[----:B------:R-:W-:Y:S05]  /*9680*/  BRA `(.L_x_147) ;  /* 0xffffff9800687947 */ /* 0x000fea000383ffff */
.L_x_60:
[----:B--2---:R2:W3:Y:S02]  /*9690*/  SYNCS.PHASECHK.TRANS64.TRYWAIT P1, [R2+URZ+0xf0], R5 ;  /* 0x0000f005020075a7 */ /* 0x0044e400080211ff */
[----:B---3--:R-:W-:Y:S05]  /*96a0*/  @!P1 NANOSLEEP.SYNCS 0x989680 ;  /* 0x009896800000995d */ /* 0x008fea0003900000 */
[----:B------:R-:W3:Y:S02]  /*96b0*/  @!P1 SYNCS.PHASECHK.TRANS64 P1, [R2+URZ+0xf0], R5 ;  /* 0x0000f005020095a7 */ /* 0x000ee400080210ff */
[----:B---3--:R-:W-:Y:S05]  /*96c0*/  @!P1 BRA `(.L_x_60) ;  /* 0xfffffffc00f09947 */ /* 0x008fea000383ffff */
[----:B------:R-:W-:Y:S05]  /*96d0*/  BRA `(.L_x_148) ;  /* 0xffffff9800987947 */ /* 0x000fea000383ffff */
.L_x_63:
[----:B------:R-:W-:-:S07]  /*96e0*/  MOV R0, UR5 ;  /* 0x0000000500007c02 */ /* 0x000fce0008000f00 */
.L_x_149:
[----:B--2---:R2:W3:Y:S02]  /*96f0*/  SYNCS.PHASECHK.TRANS64.TRYWAIT P0, [R0+URZ+0x100], R3 ;  /* 0x00010003000075a7 */ /* 0x0044e400080011ff */
[----:B---3--:R-:W-:Y:S05]  /*9700*/  @!P0 NANOSLEEP.SYNCS 0x989680 ;  /* 0x009896800000895d */ /* 0x008fea0003900000 */
[----:B------:R-:W3:Y:S02]  /*9710*/  @!P0 SYNCS.PHASECHK.TRANS64 P0, [R0+URZ+0x100], R3 ;  /* 0x00010003000085a7 */ /* 0x000ee400080010ff */
[----:B---3--:R-:W-:Y:S05]  /*9720*/  @!P0 BRA `(.L_x_149) ;  /* 0xfffffffc00f08947 */ /* 0x008fea000383ffff */
[----:B------:R-:W-:Y:S05]  /*9730*/  BRA `(.L_x_62) ;  /* 0xffffff9800ec7947 */ /* 0x000fea000383ffff */
.L_x_70:
[----:B-1----:R1:W2:Y:S02]  /*9740*/  SYNCS.PHASECHK.TRANS64.TRYWAIT P1, [R0+URZ+0xf0], R5 ;  /* 0x0000f005000075a7 */ /* 0x0022a400080211ff */
[----:B--2---:R-:W-:Y:S05]  /*9750*/  @!P1 NANOSLEEP.SYNCS 0x989680 ;  /* 0x009896800000995d */ /* 0x004fea0003900000 */
[----:B------:R-:W2:Y:S02]  /*9760*/  @!P1 SYNCS.PHASECHK.TRANS64 P1, [R0+URZ+0xf0], R5 ;  /* 0x0000f005000095a7 */ /* 0x000ea400080210ff */
[----:B--2---:R-:W-:Y:S05]  /*9770*/  @!P1 BRA `(.L_x_70) ;  /* 0xfffffffc00f09947 */ /* 0x004fea000383ffff */
[----:B------:R-:W-:Y:S05]  /*9780*/  BRA `(.L_x_150) ;  /* 0xffffffa000507947 */ /* 0x000fea000383ffff */
.L_x_71:
[----:B------:R-:W-:-:S07]  /*9790*/  MOV R3, UR15 ;  /* 0x0000000f00037c02 */ /* 0x000fce0008000f00 */
.L_x_151:
[----:B-1----:R1:W2:Y:S02]  /*97a0*/  SYNCS.PHASECHK.TRANS64.TRYWAIT P0, [R3+URZ+0x130], R0 ;  /* 0x00013000030075a7 */ /* 0x0022a400080011ff */
[----:B--2---:R-:W-:Y:S05]  /*97b0*/  @!P0 NANOSLEEP.SYNCS 0x989680 ;  /* 0x009896800000895d */ /* 0x004fea0003900000 */
[----:B------:R-:W2:Y:S02]  /*97c0*/  @!P0 SYNCS.PHASECHK.TRANS64 P0, [R3+URZ+0x130], R0 ;  /* 0x00013000030085a7 */ /* 0x000ea400080010ff */
[----:B--2---:R-:W-:Y:S05]  /*97d0*/  @!P0 BRA `(.L_x_151) ;  /* 0xfffffffc00f08947 */ /* 0x004fea000383ffff */
[----:B------:R-:W-:Y:S05]  /*97e0*/  BRA `(.L_x_152) ;  /* 0xffffffa0009c7947 */ /* 0x000fea000383ffff */
.L_x_74:
[----:B------:R-:W-:Y:S07]  /*97f0*/  MOV R0, UR7 ;  /* 0x0000000700007c02 */ /* 0x000fee0008000f00 */
.L_x_153:
[----:B-1----:R1:W2:Y:S02]  /*9800*/  SYNCS.PHASECHK.TRANS64.TRYWAIT P0, [R0+URZ], R3 ;  /* 0x00000003000075a7 */ /* 0x0022a400080011ff */
[----:B--2---:R-:W-:Y:S05]  /*9810*/  @!P0 NANOSLEEP.SYNCS 0x989680 ;  /* 0x009896800000895d */ /* 0x004fea0003900000 */
[----:B------:R-:W2:Y:S02]  /*9820*/  @!P0 SYNCS.PHASECHK.TRANS64 P0, [R0+URZ], R3 ;  /* 0x00000003000085a7 */ /* 0x000ea400080010ff */
[----:B--2---:R-:W-:Y:S05]  /*9830*/  @!P0 BRA `(.L_x_153) ;  /* 0xfffffffc00f08947 */ /* 0x004fea000383ffff */
[----:B------:R-:W-:Y:S05]  /*9840*/  BRA `(.L_x_73) ;  /* 0xffffffa000b87947 */ /* 0x000fea000383ffff */
.L_x_77:
[----:B------:R-:W-:-:S07]  /*9850*/  MOV R0, UR5 ;  /* 0x0000000500007c02 */ /* 0x000fce0008000f00 */
.L_x_154:
[----:B--2---:R2:W4:Y:S02]  /*9860*/  SYNCS.PHASECHK.TRANS64.TRYWAIT P0, [R0+URZ], R3 ;  /* 0x00000003000075a7 */ /* 0x00452400080011ff */
[----:B----4-:R-:W-:Y:S05]  /*9870*/  @!P0 NANOSLEEP.SYNCS 0x989680 ;  /* 0x009896800000895d */ /* 0x010fea0003900000 */
[----:B------:R-:W4:Y:S02]  /*9880*/  @!P0 SYNCS.PHASECHK.TRANS64 P0, [R0+URZ], R3 ;  /* 0x00000003000085a7 */ /* 0x000f2400080010ff */
[----:B----4-:R-:W-:Y:S05]  /*9890*/  @!P0 BRA `(.L_x_154) ;  /* 0xfffffffc00f08947 */ /* 0x010fea000383ffff */
[----:B------:R-:W-:Y:S05]  /*98a0*/  BRA `(.L_x_155) ;  /* 0xffffffa4006c7947 */ /* 0x000fea000383ffff */
.L_x_78:
[----:B------:R-:W-:-:S07]  /*98b0*/  MOV R0, UR5 ;  /* 0x0000000500007c02 */ /* 0x000fce0008000f00 */
.L_x_156:
[----:B--2---:R2:W4:Y:S02]  /*98c0*/  SYNCS.PHASECHK.TRANS64.TRYWAIT P0, [R0+URZ], R3 ;  /* 0x00000003000075a7 */ /* 0x00452400080011ff */
[----:B----4-:R-:W-:Y:S05]  /*98d0*/  @!P0 NANOSLEEP.SYNCS 0x989680 ;  /* 0x009896800000895d */ /* 0x010fea0003900000 */
[----:B------:R-:W4:Y:S02]  /*98e0*/  @!P0 SYNCS.PHASECHK.TRANS64 P0, [R0+URZ], R3 ;  /* 0x00000003000085a7 */ /* 0x000f2400080010ff */
[----:B----4-:R-:W-:Y:S05]  /*98f0*/  @!P0 BRA `(.L_x_156) ;  /* 0xfffffffc00f08947 */ /* 0x010fea000383ffff */
[----:B------:R-:W-:Y:S05]  /*9900*/  BRA `(.L_x_157) ;  /* 0xffffffa400787947 */ /* 0x000fea000383ffff */
.L_x_79:
[----:B------:R-:W-:-:S07]  /*9910*/  MOV R0, UR5 ;  /* 0x0000000500007c02 */ /* 0x000fce0008000f00 */
.L_x_158:
[----:B--2---:R2:W4:Y:S02]  /*9920*/  SYNCS.PHASECHK.TRANS64.TRYWAIT P0, [R0+URZ], R3 ;  /* 0x00000003000075a7 */ /* 0x00452400080011ff */
[----:B----4-:R-:W-:Y:S05]  /*9930*/  @!P0 NANOSLEEP.SYNCS 0x989680 ;  /* 0x009896800000895d */ /* 0x010fea0003900000 */
[----:B------:R-:W4:Y:S02]  /*9940*/  @!P0 SYNCS.PHASECHK.TRANS64 P0, [R0+URZ], R3 ;  /* 0x00000003000085a7 */ /* 0x000f2400080010ff */
[----:B----4-:R-:W-:Y:S05]  /*9950*/  @!P0 BRA `(.L_x_158) ;  /* 0xfffffffc00f08947 */ /* 0x010fea000383ffff */
[----:B------:R-:W-:Y:S05]  /*9960*/  BRA `(.L_x_159) ;  /* 0xffffffa400847947 */ /* 0x000fea000383ffff */
.L_x_80:
[----:B------:R-:W-:-:S07]  /*9970*/  MOV R0, UR6 ;  /* 0x0000000600007c02 */ /* 0x000fce0008000f00 */
.L_x_160:
[----:B--2---:R2:W4:Y:S02]  /*9980*/  SYNCS.PHASECHK.TRANS64.TRYWAIT P0, [R0+URZ], R3 ;  /* 0x00000003000075a7 */ /* 0x00452400080011ff */
[----:B----4-:R-:W-:Y:S05]  /*9990*/  @!P0 NANOSLEEP.SYNCS 0x989680 ;  /* 0x009896800000895d */ /* 0x010fea0003900000 */
[----:B------:R-:W4:Y:S02]  /*99a0*/  @!P0 SYNCS.PHASECHK.TRANS64 P0, [R0+URZ], R3 ;  /* 0x00000003000085a7 */ /* 0x000f2400080010ff */
[----:B----4-:R-:W-:Y:S05]  /*99b0*/  @!P0 BRA `(.L_x_160) ;  /* 0xfffffffc00f08947 */ /* 0x010fea000383ffff */
[----:B------:R-:W-:Y:S05]  /*99c0*/  BRA `(.L_x_161) ;  /* 0xffffffa400907947 */ /* 0x000fea000383ffff */
.L_x_85:
[----:B--2---:R2:W3:Y:S02]  /*99d0*/  SYNCS.PHASECHK.TRANS64.TRYWAIT P0, [R3+URZ+0xf0], R0 ;  /* 0x0000f000030075a7 */ /* 0x0044e400080011ff */
[----:B---3--:R-:W-:Y:S05]  /*99e0*/  @!P0 NANOSLEEP.SYNCS 0x989680 ;  /* 0x009896800000895d */ /* 0x008fea0003900000 */
[----:B------:R-:W3:Y:S02]  /*99f0*/  @!P0 SYNCS.PHASECHK.TRANS64 P0, [R3+URZ+0xf0], R0 ;  /* 0x0000f000030085a7 */ /* 0x000ee400080010ff */
[----:B---3--:R-:W-:Y:S05]  /*9a00*/  @!P0 BRA `(.L_x_85) ;  /* 0xfffffffc00f08947 */ /* 0x008fea000383ffff */
[----:B------:R-:W-:Y:S05]  /*9a10*/  BRA `(.L_x_162) ;  /* 0xffffffa800b87947 */ /* 0x000fea000383ffff */
.L_x_88:
[----:B------:R-:W-:Y:S07]  /*9a20*/  MOV R0, UR29 ;  /* 0x0000001d00007c02 */ /* 0x000fee0008000f00 */
.L_x_163:
[----:B--2---:R2:W3:Y:S02]  /*9a30*/  SYNCS.PHASECHK.TRANS64.TRYWAIT P1, [R0+URZ+0xe8], R3 ;  /* 0x0000e803000075a7 */ /* 0x0044e400080211ff */
[----:B---3--:R-:W-:Y:S05]  /*9a40*/  @!P1 NANOSLEEP.SYNCS 0x989680 ;  /* 0x009896800000995d */ /* 0x008fea0003900000 */
[----:B------:R-:W3:Y:S02]  /*9a50*/  @!P1 SYNCS.PHASECHK.TRANS64 P1, [R0+URZ+0xe8], R3 ;  /* 0x0000e803000095a7 */ /* 0x000ee400080210ff */
[----:B---3--:R-:W-:Y:S05]  /*9a60*/  @!P1 BRA `(.L_x_163) ;  /* 0xfffffffc00f09947 */ /* 0x008fea000383ffff */
[----:B------:R-:W-:Y:S05]  /*9a70*/  BRA `(.L_x_87) ;  /* 0xffffffb0002c7947 */ /* 0x000fea000383ffff */
.L_x_91:
[----:B--2---:R-:W-:Y:S07]  /*9a80*/  MOV R3, UR29 ;  /* 0x0000001d00037c02 */ /* 0x004fee0008000f00 */
.L_x_164:
[----:B--2---:R2:W3:Y:S02]  /*9a90*/  SYNCS.PHASECHK.TRANS64.TRYWAIT P0, [R3+URZ+0xd8], R2 ;  /* 0x0000d802030075a7 */ /* 0x0044e400080011ff */
[----:B---3--:R-:W-:Y:S05]  /*9aa0*/  @!P0 NANOSLEEP.SYNCS 0x989680 ;  /* 0x009896800000895d */ /* 0x008fea0003900000 */
[----:B------:R-:W3:Y:S02]  /*9ab0*/  @!P0 SYNCS.PHASECHK.TRANS64 P0, [R3+URZ+0xd8], R2 ;  /* 0x0000d802030085a7 */ /* 0x000ee400080010ff */
[----:B---3--:R-:W-:Y:S05]  /*9ac0*/  @!P0 BRA `(.L_x_164) ;  /* 0xfffffffc00f08947 */ /* 0x008fea000383ffff */
[----:B------:R-:W-:Y:S05]  /*9ad0*/  BRA `(.L_x_165) ;  /* 0xffffffb0007c7947 */ /* 0x000fea000383ffff */
.L_x_94:
[----:B-1----:R1:W2:Y:S02]  /*9ae0*/  SYNCS.PHASECHK.TRANS64.TRYWAIT P0, [R0+URZ+0xf0], R3 ;  /* 0x0000f003000075a7 */ /* 0x0022a400080011ff */
[----:B--2---:R-:W-:Y:S05]  /*9af0*/  @!P0 NANOSLEEP.SYNCS 0x989680 ;  /* 0x009896800000895d */ /* 0x004fea0003900000 */
[----:B------:R-:W2:Y:S02]  /*9b00*/  @!P0 SYNCS.PHASECHK.TRANS64 P0, [R0+URZ+0xf0], R3 ;  /* 0x0000f003000085a7 */ /* 0x000ea400080010ff */
[----:B--2---:R-:W-:Y:S05]  /*9b10*/  @!P0 BRA `(.L_x_94) ;  /* 0xfffffffc00f08947 */ /* 0x004fea000383ffff */
[----:B------:R-:W-:Y:S05]  /*9b20*/  BRA `(.L_x_166) ;  /* 0xffffffb800587947 */ /* 0x000fea000383ffff */
.L_x_100:
[----:B------:R-:W-:Y:S07]  /*9b30*/  MOV R0, UR63 ;  /* 0x0000003f00007c02 */ /* 0x000fee0008000f00 */
.L_x_167:
[----:B-1----:R1:W2:Y:S02]  /*9b40*/  SYNCS.PHASECHK.TRANS64.TRYWAIT P2, [R0+URZ+0xd0], R5 ;  /* 0x0000d005000075a7 */ /* 0x0022a400080411ff */
[----:B--2---:R-:W-:Y:S05]  /*9b50*/  @!P2 NANOSLEEP.SYNCS 0x989680 ;  /* 0x009896800000a95d */ /* 0x004fea0003900000 */
[----:B------:R-:W2:Y:S02]  /*9b60*/  @!P2 SYNCS.PHASECHK.TRANS64 P2, [R0+URZ+0xd0], R5 ;  /* 0x0000d0050000a5a7 */ /* 0x000ea400080410ff */
[----:B--2---:R-:W-:Y:S05]  /*9b70*/  @!P2 BRA `(.L_x_167) ;  /* 0xfffffffc00f0a947 */ /* 0x004fea000383ffff */
[----:B------:R-:W-:Y:S05]  /*9b80*/  BRA `(.L_x_99) ;  /* 0xffffffc000fc7947 */ /* 0x000fea000383ffff */
.L_x_102:
[----:B------:R-:W-:Y:S11]  /*9b90*/  R2UR UR4, R22 ;  /* 0x00000000160472ca */ /* 0x000ff600000e0000 */
[----:B------:R-:W-:Y:S02]  /*9ba0*/  @!UPT UIADD3 URZ, UPT, UPT, URZ, URZ, URZ ;  /* 0x000000fffffff290 */ /* 0x000fe4000fffe0ff */
[----:B-1----:R-:W-:Y:S07]  /*9bb0*/  MOV R0, UR4 ;  /* 0x0000000400007c02 */ /* 0x002fee0008000f00 */
.L_x_168:
[----:B-1----:R1:W3:Y:S02]  /*9bc0*/  SYNCS.PHASECHK.TRANS64.TRYWAIT P0, [R0+URZ+0x110], R3 ;  /* 0x00011003000075a7 */ /* 0x0022e400080011ff */
[----:B---3--:R-:W-:Y:S05]  /*9bd0*/  @!P0 NANOSLEEP.SYNCS 0x989680 ;  /* 0x009896800000895d */ /* 0x008fea0003900000 */
[----:B------:R-:W3:Y:S02]  /*9be0*/  @!P0 SYNCS.PHASECHK.TRANS64 P0, [R0+URZ+0x110], R3 ;  /* 0x00011003000085a7 */ /* 0x000ee400080010ff */
[----:B---3--:R-:W-:Y:S05]  /*9bf0*/  @!P0 BRA `(.L_x_168) ;  /* 0xfffffffc00f08947 */ /* 0x008fea000383ffff */
[----:B------:R-:W-:Y:S05]  /*9c00*/  BRA `(.L_x_101) ;  /* 0xffffffc4009c7947 */ /* 0x000fea000383ffff */
        .weak           $__internal_0_$__cuda_sm10x_tcgen05_guardrail_trap_col_being_dealloced_not_returned_by_alloc
        .type           $__internal_0_$__cuda_sm10x_tcgen05_guardrail_trap_col_being_dealloced_not_returned_by_alloc,@function
        .size           $__internal_0_$__cuda_sm10x_tcgen05_guardrail_trap_col_being_dealloced_not_returned_by_alloc,($__internal_1_$__cuda_sm10x_tcgen05_guardrail_trap_phase_invalid_during_alloc - $__internal_0_$__cuda_sm10x_tcgen05_guardrail_trap_col_being_dealloced_not_returned_by_alloc)
$__internal_0_$__cuda_sm10x_tcgen05_guardrail_trap_col_being_dealloced_not_returned_by_alloc:
[----:B------:R-:W-:Y:S05]  /*9c10*/  BPT.TRAP 0x1 ;  /* 0x000000040000795c */ /* 0x000fea0000300000 */
[----:B------:R-:W-:-:S04]  /*9c20*/  HFMA2 R3, -RZ, RZ, 0, 0 ;  /* 0x00000000ff037431 */ /* 0x000fc800000001ff */
[----:B------:R-:W-:Y:S05]  /*9c30*/  RET.REL.NODEC R2 `(_ZN7cutlass13device_kernelINS_4gemm6kernel13GemmUniversalIN4cute5tupleIJiiiiEEENS1_10collective13CollectiveMmaINS1_35MainloopSm100TmaUmmaWarpSpecializedILi13ELi2ELi4ENS5_IJNS4_1CILi2EEENSA_ILi1EEESC_EEEEENS5_IJNSA_ILi64EEENSA_ILi176EEESF_EEENS_12float_e4m3_tENS5_IJlSC_lEEESI_SJ_NS4_8TiledMMAINS4_8MMA_AtomIJNS4_10MMA_TraitsINS4_19SM100_MMA_F8F6F4_SSEJSI_SI_fSF_SG_NS4_17integral_constantINS4_4UMMA5MajorELSQ_0EEESR_NSO_INSP_7ScaleInELSS_0EEEST_EEEEEENS4_6LayoutINS5_IJSC_SC_SC_EEENS5_IJNSA_ILi0EEESY_SY_EEEEENS5_IJNS4_10UnderscoreES11_S11_EEEEENS4_13SM90_TMA_LOADENS4_14ComposedLayoutINS4_7SwizzleILi2ELi4ELi3EEENS4_18smem_ptr_flag_bitsILi8EEENSW_INS5_IJNSA_ILi8EEESF_EEENS5_IJSF_SC_EEEEEEEvNS4_8identityENS4_23SM90_TMA_LOAD_MULTICASTES1E_vS1F_EENS_8epilogue10collective18CollectiveEpilogueINS1I_23Sm100TmaWarpSpecializedILi1ELi1ELi88ELb0ELb0EEEJSH_NS5_IJNSW_ISF_SC_EENSW_ISG_SC_EEEEESI_SJ_SI_SJ_NS1I_6fusion15FusionCallbacksIS1M_NS1Q_17LinearCombinationISI_fSI_fLNS_15FloatRoundStyleE2EEESH_S1P_JEEENS4_5SM1004TMEM4LOAD25SM100_TMEM_LOAD_16dp32b8xES14_NS15_INS16_ILi0ELi4ELi3EEES19_NSW_INS5_IJS1A_NSA_ILi16EEEEEENS5_IJS21_SC_EEEEEEENS4_39AutoVectorizingCopyWithAssumedAlignmentILi128EEENS4_14SM90_TMA_STOREES25_S27_S27_EEEvvEEEEvNT_6ParamsE) ;  /* 0xffffff6002f07950 */ /* 0x000fea0003c3ffff */
        .weak           $__internal_1_$__cuda_sm10x_tcgen05_guardrail_trap_phase_invalid_during_alloc
        .type           $__internal_1_$__cuda_sm10x_tcgen05_guardrail_trap_phase_invalid_during_alloc,@function
        .size           $__internal_1_$__cuda_sm10x_tcgen05_guardrail_trap_phase_invalid_during_alloc,($__internal_2_$__cuda_sm10x_tcgen05_guardrail_trap_unallocated_columns_being_dealloced - $__internal_1_$__cuda_sm10x_tcgen05_guardrail_trap_phase_invalid_during_alloc)
$__internal_1_$__cuda_sm10x_tcgen05_guardrail_trap_phase_invalid_during_alloc:
[----:B------:R-:W-:Y:S05]  /*9c40*/  BPT.TRAP 0x1 ;  /* 0x000000040000795c */ /* 0x000fea0000300000 */
[----:B------:R-:W-:-:S04]  /*9c50*/  MOV R5, 0x0 ;  /* 0x0000000000057802 */ /* 0x000fc80000000f00 */
[----:B------:R-:W-:Y:S05]  /*9c60*/  RET.REL.NODEC R4 `(_ZN7cutlass13device_kernelINS_4gemm6kernel13GemmUniversalIN4cute5tupleIJiiiiEEENS1_10collective13CollectiveMmaINS1_35MainloopSm100TmaUmmaWarpSpecializedILi13ELi2ELi4ENS5_IJNS4_1CILi2EEENSA_ILi1EEESC_EEEEENS5_IJNSA_ILi64EEENSA_ILi176EEESF_EEENS_12float_e4m3_tENS5_IJlSC_lEEESI_SJ_NS4_8TiledMMAINS4_8MMA_AtomIJNS4_10MMA_TraitsINS4_19SM100_MMA_F8F6F4_SSEJSI_SI_fSF_SG_NS4_17integral_constantINS4_4UMMA5MajorELSQ_0EEESR_NSO_INSP_7ScaleInELSS_0EEEST_EEEEEENS4_6LayoutINS5_IJSC_SC_SC_EEENS5_IJNSA_ILi0EEESY_SY_EEEEENS5_IJNS4_10UnderscoreES11_S11_EEEEENS4_13SM90_TMA_LOADENS4_14ComposedLayoutINS4_7SwizzleILi2ELi4ELi3EEENS4_18smem_ptr_flag_bitsILi8EEENSW_INS5_IJNSA_ILi8EEESF_EEENS5_IJSF_SC_EEEEEEEvNS4_8identityENS4_23SM90_TMA_LOAD_MULTICASTES1E_vS1F_EENS_8epilogue10collective18CollectiveEpilogueINS1I_23Sm100TmaWarpSpecializedILi1ELi1ELi88ELb0ELb0EEEJSH_NS5_IJNSW_ISF_SC_EENSW_ISG_SC_EEEEESI_SJ_SI_SJ_NS1I_6fusion15FusionCallbacksIS1M_NS1Q_17LinearCombinationISI_fSI_fLNS_15FloatRoundStyleE2EEESH_S1P_JEEENS4_5SM1004TMEM4LOAD25SM100_TMEM_LOAD_16dp32b8xES14_NS15_INS16_ILi0ELi4ELi3EEES19_NSW_INS5_IJS1A_NSA_ILi16EEEEEENS5_IJS21_SC_EEEEEEENS4_39AutoVectorizingCopyWithAssumedAlignmentILi128EEENS4_14SM90_TMA_STOREES25_S27_S27_EEEvvEEEEvNT_6ParamsE) ;  /* 0xffffff6004e47950 */ /* 0x000fea0003c3ffff */
        .weak           $__internal_2_$__cuda_sm10x_tcgen05_guardrail_trap_unallocated_columns_being_dealloced
        .type           $__internal_2_$__cuda_sm10x_tcgen05_guardrail_trap_unallocated_columns_being_dealloced,@function
        .size           $__internal_2_$__cuda_sm10x_tcgen05_guardrail_trap_unallocated_columns_being_dealloced,(.L_x_170 - $__internal_2_$__cuda_sm10x_tcgen05_guardrail_trap_unallocated_columns_being_dealloced)
$__internal_2_$__cuda_sm10x_tcgen05_guardrail_trap_unallocated_columns_being_dealloced:
[----:B------:R-:W-:Y:S05]  /*9c70*/  BPT.TRAP 0x1 ;  /* 0x000000040000795c */ /* 0x000fea0000300000 */
[----:B------:R-:W-:-:S04]  /*9c80*/  HFMA2 R3, -RZ, RZ, 0, 0 ;  /* 0x00000000ff037431 */ /* 0x000fc800000001ff */
[----:B------:R-:W-:Y:S05]  /*9c90*/  RET.REL.NODEC R2 `(_ZN7cutlass13device_kernelINS_4gemm6kernel13GemmUniversalIN4cute5tupleIJiiiiEEENS1_10collective13CollectiveMmaINS1_35MainloopSm100TmaUmmaWarpSpecializedILi13ELi2ELi4ENS5_IJNS4_1CILi2EEENSA_ILi1EEESC_EEEEENS5_IJNSA_ILi64EEENSA_ILi176EEESF_EEENS_12float_e4m3_tENS5_IJlSC_lEEESI_SJ_NS4_8TiledMMAINS4_8MMA_AtomIJNS4_10MMA_TraitsINS4_19SM100_MMA_F8F6F4_SSEJSI_SI_fSF_SG_NS4_17integral_constantINS4_4UMMA5MajorELSQ_0EEESR_NSO_INSP_7ScaleInELSS_0EEEST_EEEEEENS4_6LayoutINS5_IJSC_SC_SC_EEENS5_IJNSA_ILi0EEESY_SY_EEEEENS5_IJNS4_10UnderscoreES11_S11_EEEEENS4_13SM90_TMA_LOADENS4_14ComposedLayoutINS4_7SwizzleILi2ELi4ELi3EEENS4_18smem_ptr_flag_bitsILi8EEENSW_INS5_IJNSA_ILi8EEESF_EEENS5_IJSF_SC_EEEEEEEvNS4_8identityENS4_23SM90_TMA_LOAD_MULTICASTES1E_vS1F_EENS_8epilogue10collective18CollectiveEpilogueINS1I_23Sm100TmaWarpSpecializedILi1ELi1ELi88ELb0ELb0EEEJSH_NS5_IJNSW_ISF_SC_EENSW_ISG_SC_EEEEESI_SJ_SI_SJ_NS1I_6fusion15FusionCallbacksIS1M_NS1Q_17LinearCombinationISI_fSI_fLNS_15FloatRoundStyleE2EEESH_S1P_JEEENS4_5SM1004TMEM4LOAD25SM100_TMEM_LOAD_16dp32b8xES14_NS15_INS16_ILi0ELi4ELi3EEES19_NSW_INS5_IJS1A_NSA_ILi16EEEEEENS5_IJS21_SC_EEEEEEENS4_39AutoVectorizingCopyWithAssumedAlignmentILi128EEENS4_14SM90_TMA_STOREES25_S27_S27_EEEvvEEEEvNT_6ParamsE) ;  /* 0xffffff6002d87950 */ /* 0x000fea0003c3ffff */
.L_x_169:
[----:B------:R-:W-:-:S00]  /*9ca0*/  BRA `(.L_x_169) ;  /* 0xfffffffc00fc7947 */ /* 0x000fc0000383ffff */
[----:B------:R-:W-:-:S00]  /*9cb0*/  NOP ;  /* 0x0000000000007918 */ /* 0x000fc00000000000 */
        /* <DEDUP_REMOVED lines=12> */
.L_x_170:


//--------------------- .nv.global.init           --------------------------
	.section	.nv.global.init,"aw",@progbits
.nv.global.init:
	.type		$str$26,@object
	.size		$str$26,($str$25 - $str$26)
$str$26:
        /*0000*/ 	.byte	0x2f, 0x74, 0x6d, 0x70, 0x2f, 0x63, 0x75, 0x74, 0x6c, 0x61, 0x73, 0x73, 0x5f, 0x73, 0x77, 0x65
        /*0010*/ 	.byte	0x65, 0x70, 0x5f, 0x73, 0x72, 0x63, 0x2f, 0x69, 0x6e, 0x63, 0x6c, 0x75, 0x64, 0x65, 0x2f, 0x63
        /*0020*/ 	.byte	0x75, 0x74, 0x65, 0x2f, 0x61, 0x74, 0x6f, 0x6d, 0x2f, 0x63, 0x6f, 0x70, 0x79, 0x5f, 0x74, 0x72
        /*0030*/ 	.byte	0x61, 0x69, 0x74, 0x73, 0x5f, 0x73, 0x6d, 0x31, 0x30, 0x30, 0x2e, 0x68, 0x70, 0x70, 0x00
	.type		$str$25,@object
	.size		$str$25,(__unnamed_1 - $str$25)
$str$25:
        /*003f*/ 	.byte	0x28, 0x28, 0x75, 0x69, 0x6e, 0x74, 0x33, 0x32, 0x5f, 0x74, 0x28, 0x74, 0x68, 0x72, 0x65, 0x61
        /*004f*/ 	.byte	0x64, 0x49, 0x64, 0x78, 0x2e, 0x78, 0x29, 0x20, 0x2f, 0x20, 0x33, 0x32, 0x29, 0x20, 0x25, 0x20
        /*005f*/ 	.byte	0x34, 0x29, 0x20, 0x3d, 0x3d, 0x20, 0x28, 0x28, 0x28, 0x74, 0x6d, 0x65, 0x6d, 0x5f, 0x61, 0x64
        /*006f*/ 	.byte	0x64, 0x72, 0x20, 0x3e, 0x3e, 0x20, 0x31, 0x36, 0x29, 0x20, 0x2f, 0x20, 0x33, 0x32, 0x29, 0x20
        /*007f*/ 	.byte	0x25, 0x20, 0x34, 0x29, 0x00
	.type		__unnamed_1,@object
	.size		__unnamed_1,(.L_1 - __unnamed_1)
__unnamed_1:
        /*0084*/ 	.byte	0x63, 0x6f, 0x6e, 0x73, 0x74, 0x65, 0x78, 0x70, 0x72, 0x20, 0x76, 0x6f, 0x69, 0x64, 0x20, 0x63
        /* <DEDUP_REMOVED lines=36> */
        /*02d4*/ 	.byte	0x3c, 0x30, 0x3e, 0x3e, 0x3e, 0x3e, 0x5d, 0x00
.L_1:


//--------------------- .nv.shared._ZN7cutlass13device_kernelINS_4gemm6kernel13GemmUniversalIN4cute5tupleIJiiiiEEENS1_10collective13CollectiveMmaINS1_35MainloopSm100TmaUmmaWarpSpecializedILi13ELi2ELi4ENS5_IJNS4_1CILi2EEENSA_ILi1EEESC_EEEEENS5_IJNSA_ILi64EEENSA_ILi176EEESF_EEENS_12float_e4m3_tENS5_IJlSC_lEEESI_SJ_NS4_8TiledMMAINS4_8MMA_AtomIJNS4_10MMA_TraitsINS4_19SM100_MMA_F8F6F4_SSEJSI_SI_fSF_SG_NS4_17integral_constantINS4_4UMMA5MajorELSQ_0EEESR_NSO_INSP_7ScaleInELSS_0EEEST_EEEEEENS4_6LayoutINS5_IJSC_SC_SC_EEENS5_IJNSA_ILi0EEESY_SY_EEEEENS5_IJNS4_10UnderscoreES11_S11_EEEEENS4_13SM90_TMA_LOADENS4_14ComposedLayoutINS4_7SwizzleILi2ELi4ELi3EEENS4_18smem_ptr_flag_bitsILi8EEENSW_INS5_IJNSA_ILi8EEESF_EEENS5_IJSF_SC_EEEEEEEvNS4_8identityENS4_23SM90_TMA_LOAD_MULTICASTES1E_vS1F_EENS_8epilogue10collective18CollectiveEpilogueINS1I_23Sm100TmaWarpSpecializedILi1ELi1ELi88ELb0ELb0EEEJSH_NS5_IJNSW_ISF_SC_EENSW_ISG_SC_EEEEESI_SJ_SI_SJ_NS1I_6fusion15FusionCallbacksIS1M_NS1Q_17LinearCombinationISI_fSI_fLNS_15FloatRoundStyleE2EEESH_S1P_JEEENS4_5SM1004TMEM4LOAD25SM100_TMEM_LOAD_16dp32b8xES14_NS15_INS16_ILi0ELi4ELi3EEES19_NSW_INS5_IJS1A_NSA_ILi16EEEEEENS5_IJS21_SC_EEEEEEENS4_39AutoVectorizingCopyWithAssumedAlignmentILi128EEENS4_14SM90_TMA_STOREES25_S27_S27_EEEvvEEEEvNT_6ParamsE --------------------------
	.section	.nv.shared._ZN7cutlass13device_kernelINS_4gemm6kernel13GemmUniversalIN4cute5tupleIJiiiiEEENS1_10collective13CollectiveMmaINS1_35MainloopSm100TmaUmmaWarpSpecializedILi13ELi2ELi4ENS5_IJNS4_1CILi2EEENSA_ILi1EEESC_EEEEENS5_IJNSA_ILi64EEENSA_ILi176EEESF_EEENS_12float_e4m3_tENS5_IJlSC_lEEESI_SJ_NS4_8TiledMMAINS4_8MMA_AtomIJNS4_10MMA_TraitsINS4_19SM100_MMA_F8F6F4_SSEJSI_SI_fSF_SG_NS4_17integral_constantINS4_4UMMA5MajorELSQ_0EEESR_NSO_INSP_7ScaleInELSS_0EEEST_EEEEEENS4_6LayoutINS5_IJSC_SC_SC_EEENS5_IJNSA_ILi0EEESY_SY_EEEEENS5_IJNS4_10UnderscoreES11_S11_EEEEENS4_13SM90_TMA_LOADENS4_14ComposedLayoutINS4_7SwizzleILi2ELi4ELi3EEENS4_18smem_ptr_flag_bitsILi8EEENSW_INS5_IJNSA_ILi8EEESF_EEENS5_IJSF_SC_EEEEEEEvNS4_8identityENS4_23SM90_TMA_LOAD_MULTICASTES1E_vS1F_EENS_8epilogue10collective18CollectiveEpilogueINS1I_23Sm100TmaWarpSpecializedILi1ELi1ELi88ELb0ELb0EEEJSH_NS5_IJNSW_ISF_SC_EENSW_ISG_SC_EEEEESI_SJ_SI_SJ_NS1I_6fusion15FusionCallbacksIS1M_NS1Q_17LinearCombinationISI_fSI_fLNS_15FloatRoundStyleE2EEESH_S1P_JEEENS4_5SM1004TMEM4LOAD25SM100_TMEM_LOAD_16dp32b8xES14_NS15_INS16_ILi0ELi4ELi3EEES19_NSW_INS5_IJS1A_NSA_ILi16EEEEEENS5_IJS21_SC_EEEEEEENS4_39AutoVectorizingCopyWithAssumedAlignmentILi128EEENS4_14SM90_TMA_STOREES25_S27_S27_EEEvvEEEEvNT_6ParamsE,"aw",@nobits
	.sectionflags	@""
	.align	16
	.zero		1024


//--------------------- .nv.shared.reserved.0     --------------------------
	.section	.nv.shared.reserved.0,"aw",@nobits
	.weak		__nv_reservedSMEM_offset_0_alias
	.size		__nv_reservedSMEM_offset_0_alias, 0, 64
	.other		__nv_reservedSMEM_offset_0_alias,@"STO_CUDA_RESERVED_SHARED STV_DEFAULT"
__nv_reservedSMEM_offset_0_alias:
	.zero		0
.nv.shared.reserved.0:
	.zero		64
	.weak		__nv_reservedSMEM_tcgen05_partition
	.type		__nv_reservedSMEM_tcgen05_partition,@object
	.size		__nv_reservedSMEM_tcgen05_partition,(.L_0 - __nv_reservedSMEM_tcgen05_partition)
__nv_reservedSMEM_tcgen05_partition:
	.zero		32
.L_0:


//--------------------- .nv.global                --------------------------
	.section	.nv.global,"aw",@nobits
.nv.global:
	.type		_ZN40_INTERNAL_03185d39_4_k_cu_81f98bec_164394cute1_E,@object
	.size		_ZN40_INTERNAL_03185d39_4_k_cu_81f98bec_164394cute1_E,(_ZN40_INTERNAL_03185d39_4_k_cu_81f98bec_164394cuda3std3__45__cpo6cbeginE - _ZN40_INTERNAL_03185d39_4_k_cu_81f98bec_164394cute1_E)
_ZN40_INTERNAL_03185d39_4_k_cu_81f98bec_164394cute1_E:
	.zero		1
	.type		_ZN40_INTERNAL_03185d39_4_k_cu_81f98bec_164394cuda3std3__45__cpo6cbeginE,@object
	.size		_ZN40_INTERNAL_03185d39_4_k_cu_81f98bec_164394cuda3std3__45__cpo6cbeginE,(_ZN40_INTERNAL_03185d39_4_k_cu_81f98bec_164394cuda3std3__48in_placeE - _ZN40_INTERNAL_03185d39_4_k_cu_81f98bec_164394cuda3std3__45__cpo6cbeginE)
_ZN40_INTERNAL_03185d39_4_k_cu_81f98bec_164394cuda3std3__45__cpo6cbeginE:
	.zero		1
	.type		_ZN40_INTERNAL_03185d39_4_k_cu_81f98bec_164394cuda3std3__48in_placeE,@object
	.size		_ZN40_INTERNAL_03185d39_4_k_cu_81f98bec_164394cuda3std3__48in_placeE,(_ZN40_INTERNAL_03185d39_4_k_cu_81f98bec_164394cuda3std6ranges3__45__cpo9iter_moveE - _ZN40_INTERNAL_03185d39_4_k_cu_81f98bec_164394cuda3std3__48in_placeE)
_ZN40_INTERNAL_03185d39_4_k_cu_81f98bec_164394cuda3std3__48in_placeE:
	.zero		1
	.type		_ZN40_INTERNAL_03185d39_4_k_cu_81f98bec_164394cuda3std6ranges3__45__cpo9iter_moveE,@object
	.size		_ZN40_INTERNAL_03185d39_4_k_cu_81f98bec_164394cuda3std6ranges3__45__cpo9iter_moveE,(_ZN40_INTERNAL_03185d39_4_k_cu_81f98bec_164394cuda3std3__45__cpo5beginE - _ZN40_INTERNAL_03185d39_4_k_cu_81f98bec_164394cuda3std6ranges3__45__cpo9iter_moveE)
_ZN40_INTERNAL_03185d39_4_k_cu_81f98bec_164394cuda3std6ranges3__45__cpo9iter_moveE:
	.zero		1
	.type		_ZN40_INTERNAL_03185d39_4_k_cu_81f98bec_164394cuda3std3__45__cpo5beginE,@object
	.size		_ZN40_INTERNAL_03185d39_4_k_cu_81f98bec_164394cuda3std3__45__cpo5beginE,(_ZN40_INTERNAL_03185d39_4_k_cu_81f98bec_164394cuda3std3__442_GLOBAL__N__03185d39_4_k_cu_81f98bec_164396ignoreE - _ZN40_INTERNAL_03185d39_4_k_cu_81f98bec_164394cuda3std3__45__cpo5beginE)
_ZN40_INTERNAL_03185d39_4_k_cu_81f98bec_164394cuda3std3__45__cpo5beginE:
	.zero		1
	.type		_ZN40_INTERNAL_03185d39_4_k_cu_81f98bec_164394cuda3std3__442_GLOBAL__N__03185d39_4_k_cu_81f98bec_164396ignoreE,@object
	.size		_ZN40_INTERNAL_03185d39_4_k_cu_81f98bec_164394cuda3std3__442_GLOBAL__N__03185d39_4_k_cu_81f98bec_164396ignoreE,(_ZN40_INTERNAL_03185d39_4_k_cu_81f98bec_164394cute7productE - _ZN40_INTERNAL_03185d39_4_k_cu_81f98bec_164394cuda3std3__442_GLOBAL__N__03185d39_4_k_cu_81f98bec_164396ignoreE)
_ZN40_INTERNAL_03185d39_4_k_cu_81f98bec_164394cuda3std3__442_GLOBAL__N__03185d39_4_k_cu_81f98bec_164396ignoreE:
	.zero		1
	.type		_ZN40_INTERNAL_03185d39_4_k_cu_81f98bec_164394cute7productE,@object
	.size		_ZN40_INTERNAL_03185d39_4_k_cu_81f98bec_164394cute7productE,(_ZN40_INTERNAL_03185d39_4_k_cu_81f98bec_164394cuda3std3__45__cpo3endE - _ZN40_INTERNAL_03185d39_4_k_cu_81f98bec_164394cute7productE)
_ZN40_INTERNAL_03185d39_4_k_cu_81f98bec_164394cute7productE:
	.zero		1
	.type		_ZN40_INTERNAL_03185d39_4_k_cu_81f98bec_164394cuda3std3__45__cpo3endE,@object
	.size		_ZN40_INTERNAL_03185d39_4_k_cu_81f98bec_164394cuda3std3__45__cpo3endE,(_ZN40_INTERNAL_03185d39_4_k_cu_81f98bec_164394cuda3std3__419piecewise_constructE - _ZN40_INTERNAL_03185d39_4_k_cu_81f98bec_164394cuda3std3__45__cpo3endE)
_ZN40_INTERNAL_03185d39_4_k_cu_81f98bec_164394cuda3std3__45__cpo3endE:
	.zero		1
	.type		_ZN40_INTERNAL_03185d39_4_k_cu_81f98bec_164394cuda3std3__419piecewise_constructE,@object
	.size		_ZN40_INTERNAL_03185d39_4_k_cu_81f98bec_164394cuda3std3__419piecewise_constructE,(_ZN40_INTERNAL_03185d39_4_k_cu_81f98bec_164394cuda3std3__45__cpo4cendE - _ZN40_INTERNAL_03185d39_4_k_cu_81f98bec_164394cuda3std3__419piecewise_constructE)
_ZN40_INTERNAL_03185d39_4_k_cu_81f98bec_164394cuda3std3__419piecewise_constructE:
	.zero		1
	.type		_ZN40_INTERNAL_03185d39_4_k_cu_81f98bec_164394cuda3std3__45__cpo4cendE,@object
	.size		_ZN40_INTERNAL_03185d39_4_k_cu_81f98bec_164394cuda3std3__45__cpo4cendE,(_ZN40_INTERNAL_03185d39_4_k_cu_81f98bec_164394cuda3std6ranges3__45__cpo4swapE - _ZN40_INTERNAL_03185d39_4_k_cu_81f98bec_164394cuda3std3__45__cpo4cendE)
_ZN40_INTERNAL_03185d39_4_k_cu_81f98bec_164394cuda3std3__45__cpo4cendE:
	.zero		1
	.type		_ZN40_INTERNAL_03185d39_4_k_cu_81f98bec_164394cuda3std6ranges3__45__cpo4swapE,@object
	.size		_ZN40_INTERNAL_03185d39_4_k_cu_81f98bec_164394cuda3std6ranges3__45__cpo4swapE,(.L_9 - _ZN40_INTERNAL_03185d39_4_k_cu_81f98bec_164394cuda3std6ranges3__45__cpo4swapE)
_ZN40_INTERNAL_03185d39_4_k_cu_81f98bec_164394cuda3std6ranges3__45__cpo4swapE:
	.zero		1
.L_9:


//--------------------- .nv.constant0._ZN7cutlass13device_kernelINS_4gemm6kernel13GemmUniversalIN4cute5tupleIJiiiiEEENS1_10collective13CollectiveMmaINS1_35MainloopSm100TmaUmmaWarpSpecializedILi13ELi2ELi4ENS5_IJNS4_1CILi2EEENSA_ILi1EEESC_EEEEENS5_IJNSA_ILi64EEENSA_ILi176EEESF_EEENS_12float_e4m3_tENS5_IJlSC_lEEESI_SJ_NS4_8TiledMMAINS4_8MMA_AtomIJNS4_10MMA_TraitsINS4_19SM100_MMA_F8F6F4_SSEJSI_SI_fSF_SG_NS4_17integral_constantINS4_4UMMA5MajorELSQ_0EEESR_NSO_INSP_7ScaleInELSS_0EEEST_EEEEEENS4_6LayoutINS5_IJSC_SC_SC_EEENS5_IJNSA_ILi0EEESY_SY_EEEEENS5_IJNS4_10UnderscoreES11_S11_EEEEENS4_13SM90_TMA_LOADENS4_14ComposedLayoutINS4_7SwizzleILi2ELi4ELi3EEENS4_18smem_ptr_flag_bitsILi8EEENSW_INS5_IJNSA_ILi8EEESF_EEENS5_IJSF_SC_EEEEEEEvNS4_8identityENS4_23SM90_TMA_LOAD_MULTICASTES1E_vS1F_EENS_8epilogue10collective18CollectiveEpilogueINS1I_23Sm100TmaWarpSpecializedILi1ELi1ELi88ELb0ELb0EEEJSH_NS5_IJNSW_ISF_SC_EENSW_ISG_SC_EEEEESI_SJ_SI_SJ_NS1I_6fusion15FusionCallbacksIS1M_NS1Q_17LinearCombinationISI_fSI_fLNS_15FloatRoundStyleE2EEESH_S1P_JEEENS4_5SM1004TMEM4LOAD25SM100_TMEM_LOAD_16dp32b8xES14_NS15_INS16_ILi0ELi4ELi3EEES19_NSW_INS5_IJS1A_NSA_ILi16EEEEEENS5_IJS21_SC_EEEEEEENS4_39AutoVectorizingCopyWithAssumedAlignmentILi128EEENS4_14SM90_TMA_STOREES25_S27_S27_EEEvvEEEEvNT_6ParamsE --------------------------
	.section	.nv.constant0._ZN7cutlass13device_kernelINS_4gemm6kernel13GemmUniversalIN4cute5tupleIJiiiiEEENS1_10collective13CollectiveMmaINS1_35MainloopSm100TmaUmmaWarpSpecializedILi13ELi2ELi4ENS5_IJNS4_1CILi2EEENSA_ILi1EEESC_EEEEENS5_IJNSA_ILi64EEENSA_ILi176EEESF_EEENS_12float_e4m3_tENS5_IJlSC_lEEESI_SJ_NS4_8TiledMMAINS4_8MMA_AtomIJNS4_10MMA_TraitsINS4_19SM100_MMA_F8F6F4_SSEJSI_SI_fSF_SG_NS4_17integral_constantINS4_4UMMA5MajorELSQ_0EEESR_NSO_INSP_7ScaleInELSS_0EEEST_EEEEEENS4_6LayoutINS5_IJSC_SC_SC_EEENS5_IJNSA_ILi0EEESY_SY_EEEEENS5_IJNS4_10UnderscoreES11_S11_EEEEENS4_13SM90_TMA_LOADENS4_14ComposedLayoutINS4_7SwizzleILi2ELi4ELi3EEENS4_18smem_ptr_flag_bitsILi8EEENSW_INS5_IJNSA_ILi8EEESF_EEENS5_IJSF_SC_EEEEEEEvNS4_8identityENS4_23SM90_TMA_LOAD_MULTICASTES1E_vS1F_EENS_8epilogue10collective18CollectiveEpilogueINS1I_23Sm100TmaWarpSpecializedILi1ELi1ELi88ELb0ELb0EEEJSH_NS5_IJNSW_ISF_SC_EENSW_ISG_SC_EEEEESI_SJ_SI_SJ_NS1I_6fusion15FusionCallbacksIS1M_NS1Q_17LinearCombinationISI_fSI_fLNS_15FloatRoundStyleE2EEESH_S1P_JEEENS4_5SM1004TMEM4LOAD25SM100_TMEM_LOAD_16dp32b8xES14_NS15_INS16_ILi0ELi4ELi3EEES19_NSW_INS5_IJS1A_NSA_ILi16EEEEEENS5_IJS21_SC_EEEEEEENS4_39AutoVectorizingCopyWithAssumedAlignmentILi128EEENS4_14SM90_TMA_STOREES25_S27_S27_EEEvvEEEEvNT_6ParamsE,"a",@progbits
	.sectionflags	@""
	.align	4
.nv.constant0._ZN7cutlass13device_kernelINS_4gemm6kernel13GemmUniversalIN4cute5tupleIJiiiiEEENS1_10collective13CollectiveMmaINS1_35MainloopSm100TmaUmmaWarpSpecializedILi13ELi2ELi4ENS5_IJNS4_1CILi2EEENSA_ILi1EEESC_EEEEENS5_IJNSA_ILi64EEENSA_ILi176EEESF_EEENS_12float_e4m3_tENS5_IJlSC_lEEESI_SJ_NS4_8TiledMMAINS4_8MMA_AtomIJNS4_10MMA_TraitsINS4_19SM100_MMA_F8F6F4_SSEJSI_SI_fSF_SG_NS4_17integral_constantINS4_4UMMA5MajorELSQ_0EEESR_NSO_INSP_7ScaleInELSS_0EEEST_EEEEEENS4_6LayoutINS5_IJSC_SC_SC_EEENS5_IJNSA_ILi0EEESY_SY_EEEEENS5_IJNS4_10UnderscoreES11_S11_EEEEENS4_13SM90_TMA_LOADENS4_14ComposedLayoutINS4_7SwizzleILi2ELi4ELi3EEENS4_18smem_ptr_flag_bitsILi8EEENSW_INS5_IJNSA_ILi8EEESF_EEENS5_IJSF_SC_EEEEEEEvNS4_8identityENS4_23SM90_TMA_LOAD_MULTICASTES1E_vS1F_EENS_8epilogue10collective18CollectiveEpilogueINS1I_23Sm100TmaWarpSpecializedILi1ELi1ELi88ELb0ELb0EEEJSH_NS5_IJNSW_ISF_SC_EENSW_ISG_SC_EEEEESI_SJ_SI_SJ_NS1I_6fusion15FusionCallbacksIS1M_NS1Q_17LinearCombinationISI_fSI_fLNS_15FloatRoundStyleE2EEESH_S1P_JEEENS4_5SM1004TMEM4LOAD25SM100_TMEM_LOAD_16dp32b8xES14_NS15_INS16_ILi0ELi4ELi3EEES19_NSW_INS5_IJS1A_NSA_ILi16EEEEEENS5_IJS21_SC_EEEEEEENS4_39AutoVectorizingCopyWithAssumedAlignmentILi128EEENS4_14SM90_TMA_STOREES25_S27_S27_EEEvvEEEEvNT_6ParamsE:
	.zero		2944


//--------------------- SYMBOLS --------------------------

	.type		.nv.reservedSmem.offset0,@object
	.size		.nv.reservedSmem.offset0,0x4
	.type		.nv.reservedSmem.cap,@object
	.size		.nv.reservedSmem.cap,0x4
	.type		__assertfail,@function
